//
// Generated by NVIDIA NVVM Compiler
//
// Compiler Build ID: CL-36424714
// Cuda compilation tools, release 13.0, V13.0.88
// Based on NVVM 20.0.0
//

.version 9.0
.target sm_100
.address_size 64

	// .globl	_Z8my_coloriPKiS0_PiS1_

.visible .entry _Z8my_coloriPKiS0_PiS1_(
	.param .u32 _Z8my_coloriPKiS0_PiS1__param_0,
	.param .u64 .ptr .align 1 _Z8my_coloriPKiS0_PiS1__param_1,
	.param .u64 .ptr .align 1 _Z8my_coloriPKiS0_PiS1__param_2,
	.param .u64 .ptr .align 1 _Z8my_coloriPKiS0_PiS1__param_3,
	.param .u64 .ptr .align 1 _Z8my_coloriPKiS0_PiS1__param_4
)
{
	.reg .pred 	%p<11>;
	.reg .b32 	%r<33>;
	.reg .b64 	%rd<19>;

	ld.param.u32 	%r19, [_Z8my_coloriPKiS0_PiS1__param_0];
	ld.param.u64 	%rd5, [_Z8my_coloriPKiS0_PiS1__param_1];
	ld.param.u64 	%rd8, [_Z8my_coloriPKiS0_PiS1__param_2];
	ld.param.u64 	%rd6, [_Z8my_coloriPKiS0_PiS1__param_3];
	ld.param.u64 	%rd7, [_Z8my_coloriPKiS0_PiS1__param_4];
	cvta.to.global.u64 	%rd1, %rd8;
	mov.u32 	%r20, %tid.x;
	mov.u32 	%r1, %ntid.x;
	mov.u32 	%r21, %ctaid.x;
	mad.lo.s32 	%r26, %r1, %r21, %r20;
	setp.ge.s32 	%p1, %r26, %r19;
	@%p1 bra 	$L__BB0_10;
	mov.u32 	%r22, %nctaid.x;
	mul.lo.s32 	%r3, %r22, %r1;
	cvta.to.global.u64 	%rd2, %rd5;
	cvta.to.global.u64 	%rd3, %rd6;
	cvta.to.global.u64 	%rd4, %rd7;
$L__BB0_2:
	mul.wide.s32 	%rd9, %r26, 4;
	add.s64 	%rd10, %rd2, %rd9;
	ld.global.u32 	%r27, [%rd10];
	ld.global.u32 	%r30, [%rd10+4];
	setp.ge.s32 	%p2, %r27, %r30;
	mov.b32 	%r29, 0;
	@%p2 bra 	$L__BB0_6;
	mov.b32 	%r28, -1;
$L__BB0_4:
	mov.u32 	%r8, %r28;
	mul.wide.s32 	%rd11, %r27, 4;
	add.s64 	%rd12, %rd1, %rd11;
	ld.global.u32 	%r28, [%rd12];
	setp.lt.s32 	%p3, %r28, %r26;
	add.s32 	%r27, %r27, 1;
	setp.lt.s32 	%p4, %r27, %r30;
	and.pred  	%p5, %p3, %p4;
	@%p5 bra 	$L__BB0_4;
	add.s32 	%r29, %r8, 1;
$L__BB0_6:
	add.s64 	%rd14, %rd3, %rd9;
	st.global.u32 	[%rd14], %r29;
	setp.lt.s32 	%p6, %r30, 1;
	mov.u32 	%r32, %r19;
	@%p6 bra 	$L__BB0_9;
	mov.u32 	%r31, %r19;
$L__BB0_8:
	mov.u32 	%r32, %r31;
	add.s32 	%r15, %r30, -1;
	mul.wide.u32 	%rd15, %r15, 4;
	add.s64 	%rd16, %rd1, %rd15;
	ld.global.u32 	%r31, [%rd16];
	setp.gt.s32 	%p7, %r31, %r26;
	setp.gt.u32 	%p8, %r30, 1;
	and.pred  	%p9, %p7, %p8;
	mov.u32 	%r30, %r15;
	@%p9 bra 	$L__BB0_8;
$L__BB0_9:
	add.s32 	%r25, %r32, -1;
	add.s64 	%rd18, %rd4, %rd9;
	st.global.u32 	[%rd18], %r25;
	add.s32 	%r26, %r26, %r3;
	setp.lt.s32 	%p10, %r26, %r19;
	@%p10 bra 	$L__BB0_2;
$L__BB0_10:
	ret;

}
	// .globl	_Z19symgs_csr_sw_colorsPKiS0_PKfiPfS3_S3_S0_i
.visible .entry _Z19symgs_csr_sw_colorsPKiS0_PKfiPfS3_S3_S0_i(
	.param .u64 .ptr .align 1 _Z19symgs_csr_sw_colorsPKiS0_PKfiPfS3_S3_S0_i_param_0,
	.param .u64 .ptr .align 1 _Z19symgs_csr_sw_colorsPKiS0_PKfiPfS3_S3_S0_i_param_1,
	.param .u64 .ptr .align 1 _Z19symgs_csr_sw_colorsPKiS0_PKfiPfS3_S3_S0_i_param_2,
	.param .u32 _Z19symgs_csr_sw_colorsPKiS0_PKfiPfS3_S3_S0_i_param_3,
	.param .u64 .ptr .align 1 _Z19symgs_csr_sw_colorsPKiS0_PKfiPfS3_S3_S0_i_param_4,
	.param .u64 .ptr .align 1 _Z19symgs_csr_sw_colorsPKiS0_PKfiPfS3_S3_S0_i_param_5,
	.param .u64 .ptr .align 1 _Z19symgs_csr_sw_colorsPKiS0_PKfiPfS3_S3_S0_i_param_6,
	.param .u64 .ptr .align 1 _Z19symgs_csr_sw_colorsPKiS0_PKfiPfS3_S3_S0_i_param_7,
	.param .u32 _Z19symgs_csr_sw_colorsPKiS0_PKfiPfS3_S3_S0_i_param_8
)
{
	.reg .pred 	%p<14>;
	.reg .b32 	%r<68>;
	.reg .b32 	%f<148>;
	.reg .b64 	%rd<97>;

	ld.param.u64 	%rd10, [_Z19symgs_csr_sw_colorsPKiS0_PKfiPfS3_S3_S0_i_param_0];
	ld.param.u64 	%rd14, [_Z19symgs_csr_sw_colorsPKiS0_PKfiPfS3_S3_S0_i_param_1];
	ld.param.u64 	%rd15, [_Z19symgs_csr_sw_colorsPKiS0_PKfiPfS3_S3_S0_i_param_2];
	ld.param.u32 	%r22, [_Z19symgs_csr_sw_colorsPKiS0_PKfiPfS3_S3_S0_i_param_3];
	ld.param.u64 	%rd11, [_Z19symgs_csr_sw_colorsPKiS0_PKfiPfS3_S3_S0_i_param_4];
	ld.param.u64 	%rd16, [_Z19symgs_csr_sw_colorsPKiS0_PKfiPfS3_S3_S0_i_param_5];
	ld.param.u64 	%rd12, [_Z19symgs_csr_sw_colorsPKiS0_PKfiPfS3_S3_S0_i_param_6];
	ld.param.u64 	%rd13, [_Z19symgs_csr_sw_colorsPKiS0_PKfiPfS3_S3_S0_i_param_7];
	cvta.to.global.u64 	%rd1, %rd14;
	cvta.to.global.u64 	%rd2, %rd15;
	cvta.to.global.u64 	%rd3, %rd16;
	mov.u32 	%r24, %tid.x;
	mov.u32 	%r1, %ntid.x;
	mov.u32 	%r25, %ctaid.x;
	mad.lo.s32 	%r62, %r1, %r25, %r24;
	setp.ge.s32 	%p1, %r62, %r22;
	@%p1 bra 	$L__BB1_19;
	mov.u32 	%r26, %nctaid.x;
	mul.lo.s32 	%r3, %r26, %r1;
	cvta.to.global.u64 	%rd4, %rd13;
	cvta.to.global.u64 	%rd5, %rd10;
	cvta.to.global.u64 	%rd6, %rd12;
	cvta.to.global.u64 	%rd7, %rd11;
$L__BB1_2:
	ld.param.u32 	%r61, [_Z19symgs_csr_sw_colorsPKiS0_PKfiPfS3_S3_S0_i_param_8];
	mul.wide.s32 	%rd17, %r62, 4;
	add.s64 	%rd18, %rd4, %rd17;
	ld.global.u32 	%r27, [%rd18];
	setp.ne.s32 	%p2, %r27, %r61;
	@%p2 bra 	$L__BB1_18;
	add.s64 	%rd20, %rd3, %rd17;
	ld.global.f32 	%f1, [%rd20];
	add.s64 	%rd21, %rd5, %rd17;
	ld.global.u32 	%r65, [%rd21];
	ld.global.u32 	%r6, [%rd21+4];
	add.s64 	%rd22, %rd6, %rd17;
	ld.global.f32 	%f2, [%rd22];
	setp.ge.s32 	%p3, %r65, %r6;
	mov.f32 	%f147, %f1;
	@%p3 bra 	$L__BB1_17;
	sub.s32 	%r7, %r6, %r65;
	sub.s32 	%r28, %r65, %r6;
	setp.gt.u32 	%p4, %r28, -16;
	mov.f32 	%f147, %f1;
	@%p4 bra 	$L__BB1_7;
	and.b32  	%r29, %r7, -16;
	neg.s32 	%r63, %r29;
	mov.f32 	%f147, %f1;
$L__BB1_6:
	.pragma "nounroll";
	mul.wide.s32 	%rd23, %r65, 4;
	add.s64 	%rd24, %rd2, %rd23;
	add.s64 	%rd25, %rd1, %rd23;
	ld.global.f32 	%f18, [%rd24];
	ld.global.u32 	%r30, [%rd25];
	mul.wide.s32 	%rd26, %r30, 4;
	add.s64 	%rd27, %rd3, %rd26;
	ld.global.f32 	%f19, [%rd27];
	mul.f32 	%f20, %f18, %f19;
	sub.f32 	%f21, %f147, %f20;
	ld.global.f32 	%f22, [%rd24+4];
	ld.global.u32 	%r31, [%rd25+4];
	mul.wide.s32 	%rd28, %r31, 4;
	add.s64 	%rd29, %rd3, %rd28;
	ld.global.f32 	%f23, [%rd29];
	mul.f32 	%f24, %f22, %f23;
	sub.f32 	%f25, %f21, %f24;
	ld.global.f32 	%f26, [%rd24+8];
	ld.global.u32 	%r32, [%rd25+8];
	mul.wide.s32 	%rd30, %r32, 4;
	add.s64 	%rd31, %rd3, %rd30;
	ld.global.f32 	%f27, [%rd31];
	mul.f32 	%f28, %f26, %f27;
	sub.f32 	%f29, %f25, %f28;
	ld.global.f32 	%f30, [%rd24+12];
	ld.global.u32 	%r33, [%rd25+12];
	mul.wide.s32 	%rd32, %r33, 4;
	add.s64 	%rd33, %rd3, %rd32;
	ld.global.f32 	%f31, [%rd33];
	mul.f32 	%f32, %f30, %f31;
	sub.f32 	%f33, %f29, %f32;
	ld.global.f32 	%f34, [%rd24+16];
	ld.global.u32 	%r34, [%rd25+16];
	mul.wide.s32 	%rd34, %r34, 4;
	add.s64 	%rd35, %rd3, %rd34;
	ld.global.f32 	%f35, [%rd35];
	mul.f32 	%f36, %f34, %f35;
	sub.f32 	%f37, %f33, %f36;
	ld.global.f32 	%f38, [%rd24+20];
	ld.global.u32 	%r35, [%rd25+20];
	mul.wide.s32 	%rd36, %r35, 4;
	add.s64 	%rd37, %rd3, %rd36;
	ld.global.f32 	%f39, [%rd37];
	mul.f32 	%f40, %f38, %f39;
	sub.f32 	%f41, %f37, %f40;
	ld.global.f32 	%f42, [%rd24+24];
	ld.global.u32 	%r36, [%rd25+24];
	mul.wide.s32 	%rd38, %r36, 4;
	add.s64 	%rd39, %rd3, %rd38;
	ld.global.f32 	%f43, [%rd39];
	mul.f32 	%f44, %f42, %f43;
	sub.f32 	%f45, %f41, %f44;
	ld.global.f32 	%f46, [%rd24+28];
	ld.global.u32 	%r37, [%rd25+28];
	mul.wide.s32 	%rd40, %r37, 4;
	add.s64 	%rd41, %rd3, %rd40;
	ld.global.f32 	%f47, [%rd41];
	mul.f32 	%f48, %f46, %f47;
	sub.f32 	%f49, %f45, %f48;
	ld.global.f32 	%f50, [%rd24+32];
	ld.global.u32 	%r38, [%rd25+32];
	mul.wide.s32 	%rd42, %r38, 4;
	add.s64 	%rd43, %rd3, %rd42;
	ld.global.f32 	%f51, [%rd43];
	mul.f32 	%f52, %f50, %f51;
	sub.f32 	%f53, %f49, %f52;
	ld.global.f32 	%f54, [%rd24+36];
	ld.global.u32 	%r39, [%rd25+36];
	mul.wide.s32 	%rd44, %r39, 4;
	add.s64 	%rd45, %rd3, %rd44;
	ld.global.f32 	%f55, [%rd45];
	mul.f32 	%f56, %f54, %f55;
	sub.f32 	%f57, %f53, %f56;
	ld.global.f32 	%f58, [%rd24+40];
	ld.global.u32 	%r40, [%rd25+40];
	mul.wide.s32 	%rd46, %r40, 4;
	add.s64 	%rd47, %rd3, %rd46;
	ld.global.f32 	%f59, [%rd47];
	mul.f32 	%f60, %f58, %f59;
	sub.f32 	%f61, %f57, %f60;
	ld.global.f32 	%f62, [%rd24+44];
	ld.global.u32 	%r41, [%rd25+44];
	mul.wide.s32 	%rd48, %r41, 4;
	add.s64 	%rd49, %rd3, %rd48;
	ld.global.f32 	%f63, [%rd49];
	mul.f32 	%f64, %f62, %f63;
	sub.f32 	%f65, %f61, %f64;
	ld.global.f32 	%f66, [%rd24+48];
	ld.global.u32 	%r42, [%rd25+48];
	mul.wide.s32 	%rd50, %r42, 4;
	add.s64 	%rd51, %rd3, %rd50;
	ld.global.f32 	%f67, [%rd51];
	mul.f32 	%f68, %f66, %f67;
	sub.f32 	%f69, %f65, %f68;
	ld.global.f32 	%f70, [%rd24+52];
	ld.global.u32 	%r43, [%rd25+52];
	mul.wide.s32 	%rd52, %r43, 4;
	add.s64 	%rd53, %rd3, %rd52;
	ld.global.f32 	%f71, [%rd53];
	mul.f32 	%f72, %f70, %f71;
	sub.f32 	%f73, %f69, %f72;
	ld.global.f32 	%f74, [%rd24+56];
	ld.global.u32 	%r44, [%rd25+56];
	mul.wide.s32 	%rd54, %r44, 4;
	add.s64 	%rd55, %rd3, %rd54;
	ld.global.f32 	%f75, [%rd55];
	mul.f32 	%f76, %f74, %f75;
	sub.f32 	%f77, %f73, %f76;
	ld.global.f32 	%f78, [%rd24+60];
	ld.global.u32 	%r45, [%rd25+60];
	mul.wide.s32 	%rd56, %r45, 4;
	add.s64 	%rd57, %rd3, %rd56;
	ld.global.f32 	%f79, [%rd57];
	mul.f32 	%f80, %f78, %f79;
	sub.f32 	%f147, %f77, %f80;
	add.s32 	%r65, %r65, 16;
	add.s32 	%r63, %r63, 16;
	setp.ne.s32 	%p5, %r63, 0;
	@%p5 bra 	$L__BB1_6;
$L__BB1_7:
	and.b32  	%r14, %r7, 15;
	setp.eq.s32 	%p6, %r14, 0;
	@%p6 bra 	$L__BB1_17;
	setp.lt.u32 	%p7, %r14, 8;
	@%p7 bra 	$L__BB1_10;
	mul.wide.s32 	%rd58, %r65, 4;
	add.s64 	%rd59, %rd2, %rd58;
	ld.global.f32 	%f82, [%rd59];
	add.s64 	%rd60, %rd1, %rd58;
	ld.global.u32 	%r46, [%rd60];
	mul.wide.s32 	%rd61, %r46, 4;
	add.s64 	%rd62, %rd3, %rd61;
	ld.global.f32 	%f83, [%rd62];
	mul.f32 	%f84, %f82, %f83;
	sub.f32 	%f85, %f147, %f84;
	ld.global.f32 	%f86, [%rd59+4];
	ld.global.u32 	%r47, [%rd60+4];
	mul.wide.s32 	%rd63, %r47, 4;
	add.s64 	%rd64, %rd3, %rd63;
	ld.global.f32 	%f87, [%rd64];
	mul.f32 	%f88, %f86, %f87;
	sub.f32 	%f89, %f85, %f88;
	ld.global.f32 	%f90, [%rd59+8];
	ld.global.u32 	%r48, [%rd60+8];
	mul.wide.s32 	%rd65, %r48, 4;
	add.s64 	%rd66, %rd3, %rd65;
	ld.global.f32 	%f91, [%rd66];
	mul.f32 	%f92, %f90, %f91;
	sub.f32 	%f93, %f89, %f92;
	ld.global.f32 	%f94, [%rd59+12];
	ld.global.u32 	%r49, [%rd60+12];
	mul.wide.s32 	%rd67, %r49, 4;
	add.s64 	%rd68, %rd3, %rd67;
	ld.global.f32 	%f95, [%rd68];
	mul.f32 	%f96, %f94, %f95;
	sub.f32 	%f97, %f93, %f96;
	ld.global.f32 	%f98, [%rd59+16];
	ld.global.u32 	%r50, [%rd60+16];
	mul.wide.s32 	%rd69, %r50, 4;
	add.s64 	%rd70, %rd3, %rd69;
	ld.global.f32 	%f99, [%rd70];
	mul.f32 	%f100, %f98, %f99;
	sub.f32 	%f101, %f97, %f100;
	ld.global.f32 	%f102, [%rd59+20];
	ld.global.u32 	%r51, [%rd60+20];
	mul.wide.s32 	%rd71, %r51, 4;
	add.s64 	%rd72, %rd3, %rd71;
	ld.global.f32 	%f103, [%rd72];
	mul.f32 	%f104, %f102, %f103;
	sub.f32 	%f105, %f101, %f104;
	ld.global.f32 	%f106, [%rd59+24];
	ld.global.u32 	%r52, [%rd60+24];
	mul.wide.s32 	%rd73, %r52, 4;
	add.s64 	%rd74, %rd3, %rd73;
	ld.global.f32 	%f107, [%rd74];
	mul.f32 	%f108, %f106, %f107;
	sub.f32 	%f109, %f105, %f108;
	ld.global.f32 	%f110, [%rd59+28];
	ld.global.u32 	%r53, [%rd60+28];
	mul.wide.s32 	%rd75, %r53, 4;
	add.s64 	%rd76, %rd3, %rd75;
	ld.global.f32 	%f111, [%rd76];
	mul.f32 	%f112, %f110, %f111;
	sub.f32 	%f147, %f109, %f112;
	add.s32 	%r65, %r65, 8;
$L__BB1_10:
	and.b32  	%r17, %r7, 7;
	setp.eq.s32 	%p8, %r17, 0;
	@%p8 bra 	$L__BB1_17;
	and.b32  	%r18, %r7, 3;
	setp.lt.u32 	%p9, %r17, 4;
	@%p9 bra 	$L__BB1_13;
	mul.wide.s32 	%rd77, %r65, 4;
	add.s64 	%rd78, %rd2, %rd77;
	ld.global.f32 	%f114, [%rd78];
	add.s64 	%rd79, %rd1, %rd77;
	ld.global.u32 	%r54, [%rd79];
	mul.wide.s32 	%rd80, %r54, 4;
	add.s64 	%rd81, %rd3, %rd80;
	ld.global.f32 	%f115, [%rd81];
	mul.f32 	%f116, %f114, %f115;
	sub.f32 	%f117, %f147, %f116;
	ld.global.f32 	%f118, [%rd78+4];
	ld.global.u32 	%r55, [%rd79+4];
	mul.wide.s32 	%rd82, %r55, 4;
	add.s64 	%rd83, %rd3, %rd82;
	ld.global.f32 	%f119, [%rd83];
	mul.f32 	%f120, %f118, %f119;
	sub.f32 	%f121, %f117, %f120;
	ld.global.f32 	%f122, [%rd78+8];
	ld.global.u32 	%r56, [%rd79+8];
	mul.wide.s32 	%rd84, %r56, 4;
	add.s64 	%rd85, %rd3, %rd84;
	ld.global.f32 	%f123, [%rd85];
	mul.f32 	%f124, %f122, %f123;
	sub.f32 	%f125, %f121, %f124;
	ld.global.f32 	%f126, [%rd78+12];
	ld.global.u32 	%r57, [%rd79+12];
	mul.wide.s32 	%rd86, %r57, 4;
	add.s64 	%rd87, %rd3, %rd86;
	ld.global.f32 	%f127, [%rd87];
	mul.f32 	%f128, %f126, %f127;
	sub.f32 	%f147, %f125, %f128;
	add.s32 	%r65, %r65, 4;
$L__BB1_13:
	setp.eq.s32 	%p10, %r18, 0;
	@%p10 bra 	$L__BB1_17;
	mul.wide.s32 	%rd88, %r65, 4;
	add.s64 	%rd8, %rd2, %rd88;
	ld.global.f32 	%f129, [%rd8];
	add.s64 	%rd9, %rd1, %rd88;
	ld.global.u32 	%r58, [%rd9];
	mul.wide.s32 	%rd89, %r58, 4;
	add.s64 	%rd90, %rd3, %rd89;
	ld.global.f32 	%f130, [%rd90];
	mul.f32 	%f131, %f129, %f130;
	sub.f32 	%f147, %f147, %f131;
	setp.eq.s32 	%p11, %r18, 1;
	@%p11 bra 	$L__BB1_17;
	ld.global.f32 	%f132, [%rd8+4];
	ld.global.u32 	%r59, [%rd9+4];
	mul.wide.s32 	%rd91, %r59, 4;
	add.s64 	%rd92, %rd3, %rd91;
	ld.global.f32 	%f133, [%rd92];
	mul.f32 	%f134, %f132, %f133;
	sub.f32 	%f147, %f147, %f134;
	setp.eq.s32 	%p12, %r18, 2;
	@%p12 bra 	$L__BB1_17;
	ld.global.f32 	%f135, [%rd8+8];
	ld.global.u32 	%r60, [%rd9+8];
	mul.wide.s32 	%rd93, %r60, 4;
	add.s64 	%rd94, %rd3, %rd93;
	ld.global.f32 	%f136, [%rd94];
	mul.f32 	%f137, %f135, %f136;
	sub.f32 	%f147, %f147, %f137;
$L__BB1_17:
	fma.rn.f32 	%f138, %f2, %f1, %f147;
	div.rn.f32 	%f139, %f138, %f2;
	mul.wide.s32 	%rd95, %r62, 4;
	add.s64 	%rd96, %rd7, %rd95;
	st.global.f32 	[%rd96], %f139;
$L__BB1_18:
	add.s32 	%r62, %r62, %r3;
	setp.lt.s32 	%p13, %r62, %r22;
	@%p13 bra 	$L__BB1_2;
$L__BB1_19:
	ret;

}


// ===== COMPILED SASS (sm_100) =====

	.target	sm_100

	.elftype	@"ET_EXEC"


//--------------------- .note.nv.tkinfo           --------------------------
	.section	.note.nv.tkinfo,"",@"SHT_NOTE"
	.sectionflags	@"SHF_NOTE_NV_TKINFO"
	.tkinfo
        /*0018*/ 	.word	0x00000002
        /*0030*/ 	.string	""
        /*0030*/ 	.string	"ptxas"
        /*0030*/ 	.string	"Cuda compilation tools, release 13.0, V13.0.88"
        /*0030*/ 	.string	"Build cuda_13.0.r13.0/compiler.36424714_0"
        /*0030*/ 	.string	"-arch sm_100 -m 64 "



//--------------------- .note.nv.cuinfo           --------------------------
	.section	.note.nv.cuinfo,"",@"SHT_NOTE"
	.sectionflags	@"SHF_NOTE_NV_CUINFO"
        /*0018*/ 	.short	0x0002
        /*001a*/ 	.short	0x0064
        /*001c*/ 	.short	0x0082
	.zero		2


//--------------------- .nv.info                  --------------------------
	.section	.nv.info,"",@"SHT_CUDA_INFO"
	.align	4


	//----- nvinfo : EIATTR_REGCOUNT
	.align		4
        /*0000*/ 	.byte	0x04, 0x2f
        /*0002*/ 	.short	(.L_1 - .L_0)
	.align		4
.L_0:
        /*0004*/ 	.word	index@(_Z8my_coloriPKiS0_PiS1_)
        /*0008*/ 	.word	0x0000000c


	//----- nvinfo : EIATTR_FRAME_SIZE
	.align		4
.L_1:
        /*000c*/ 	.byte	0x04, 0x11
        /*000e*/ 	.short	(.L_3 - .L_2)
	.align		4
.L_2:
        /*0010*/ 	.word	index@(_Z8my_coloriPKiS0_PiS1_)
        /*0014*/ 	.word	0x00000000


	//----- nvinfo : EIATTR_REGCOUNT
	.align		4
.L_3:
        /*0018*/ 	.byte	0x04, 0x2f
        /*001a*/ 	.short	(.L_5 - .L_4)
	.align		4
.L_4:
        /*001c*/ 	.word	index@(_Z19symgs_csr_sw_colorsPKiS0_PKfiPfS3_S3_S0_i)
        /*0020*/ 	.word	0x00000020


	//----- nvinfo : EIATTR_FRAME_SIZE
	.align		4
.L_5:
        /*0024*/ 	.byte	0x04, 0x11
        /*0026*/ 	.short	(.L_7 - .L_6)
	.align		4
.L_6:
        /*0028*/ 	.word	index@($__internal_0_$__cuda_sm3x_div_rn_noftz_f32_slowpath)
        /*002c*/ 	.word	0x00000000


	//----- nvinfo : EIATTR_FRAME_SIZE
	.align		4
.L_7:
        /*0030*/ 	.byte	0x04, 0x11
        /*0032*/ 	.short	(.L_9 - .L_8)
	.align		4
.L_8:
        /*0034*/ 	.word	index@(_Z19symgs_csr_sw_colorsPKiS0_PKfiPfS3_S3_S0_i)
        /*0038*/ 	.word	0x00000000


	//----- nvinfo : EIATTR_MIN_STACK_SIZE
	.align		4
.L_9:
        /*003c*/ 	.byte	0x04, 0x12
        /*003e*/ 	.short	(.L_11 - .L_10)
	.align		4
.L_10:
        /*0040*/ 	.word	index@(_Z19symgs_csr_sw_colorsPKiS0_PKfiPfS3_S3_S0_i)
        /*0044*/ 	.word	0x00000000


	//----- nvinfo : EIATTR_MIN_STACK_SIZE
	.align		4
.L_11:
        /*0048*/ 	.byte	0x04, 0x12
        /*004a*/ 	.short	(.L_13 - .L_12)
	.align		4
.L_12:
        /*004c*/ 	.word	index@(_Z8my_coloriPKiS0_PiS1_)
        /*0050*/ 	.word	0x00000000
.L_13:


//--------------------- .nv.compat                --------------------------
	.section	.nv.compat,"",@"SHT_CUDA_COMPAT_INFO"
	.align	4
        /*0000*/ 	.byte	0x02, 0x09, 0x00, 0x00, 0x02, 0x02, 0x01, 0x00, 0x02, 0x05, 0x05, 0x00, 0x03, 0x07, 0x01, 0x01
        /*0010*/ 	.byte	0x02, 0x03, 0x00, 0x00, 0x02, 0x06, 0x01, 0x00, 0x04, 0x0b, 0x08, 0x00, 0x01, 0x00, 0x00, 0x00
        /*0020*/ 	.byte	0x00, 0x00, 0x00, 0x00


//--------------------- .nv.info._Z19symgs_csr_sw_colorsPKiS0_PKfiPfS3_S3_S0_i --------------------------
	.section	.nv.info._Z19symgs_csr_sw_colorsPKiS0_PKfiPfS3_S3_S0_i,"",@"SHT_CUDA_INFO"
	.sectionflags	@""
	.align	4


	//----- nvinfo : EIATTR_CUDA_API_VERSION
	.align		4
        /*0000*/ 	.byte	0x04, 0x37
        /*0002*/ 	.short	(.L_15 - .L_14)
.L_14:
        /*0004*/ 	.word	0x00000082


	//----- nvinfo : EIATTR_KPARAM_INFO
	.align		4
.L_15:
        /*0008*/ 	.byte	0x04, 0x17
        /*000a*/ 	.short	(.L_17 - .L_16)
.L_16:
        /*000c*/ 	.word	0x00000000
        /*0010*/ 	.short	0x0008
        /*0012*/ 	.short	0x0040
        /*0014*/ 	.byte	0x00, 0xf0, 0x11, 0x00


	//----- nvinfo : EIATTR_KPARAM_INFO
	.align		4
.L_17:
        /*0018*/ 	.byte	0x04, 0x17
        /*001a*/ 	.short	(.L_19 - .L_18)
.L_18:
        /*001c*/ 	.word	0x00000000
        /*0020*/ 	.short	0x0007
        /*0022*/ 	.short	0x0038
        /*0024*/ 	.byte	0x00, 0xf5, 0x21, 0x00


	//----- nvinfo : EIATTR_KPARAM_INFO
	.align		4
.L_19:
        /*0028*/ 	.byte	0x04, 0x17
        /*002a*/ 	.short	(.L_21 - .L_20)
.L_20:
        /*002c*/ 	.word	0x00000000
        /*0030*/ 	.short	0x0006
        /*0032*/ 	.short	0x0030
        /*0034*/ 	.byte	0x00, 0xf5, 0x21, 0x00


	//----- nvinfo : EIATTR_KPARAM_INFO
	.align		4
.L_21:
        /*0038*/ 	.byte	0x04, 0x17
        /*003a*/ 	.short	(.L_23 - .L_22)
.L_22:
        /*003c*/ 	.word	0x00000000
        /*0040*/ 	.short	0x0005
        /*0042*/ 	.short	0x0028
        /*0044*/ 	.byte	0x00, 0xf5, 0x21, 0x00


	//----- nvinfo : EIATTR_KPARAM_INFO
	.align		4
.L_23:
        /*0048*/ 	.byte	0x04, 0x17
        /*004a*/ 	.short	(.L_25 - .L_24)
.L_24:
        /*004c*/ 	.word	0x00000000
        /*0050*/ 	.short	0x0004
        /*0052*/ 	.short	0x0020
        /*0054*/ 	.byte	0x00, 0xf5, 0x21, 0x00


	//----- nvinfo : EIATTR_KPARAM_INFO
	.align		4
.L_25:
        /*0058*/ 	.byte	0x04, 0x17
        /*005a*/ 	.short	(.L_27 - .L_26)
.L_26:
        /*005c*/ 	.word	0x00000000
        /*0060*/ 	.short	0x0003
        /*0062*/ 	.short	0x0018
        /*0064*/ 	.byte	0x00, 0xf0, 0x11, 0x00


	//----- nvinfo : EIATTR_KPARAM_INFO
	.align		4
.L_27:
        /*0068*/ 	.byte	0x04, 0x17
        /*006a*/ 	.short	(.L_29 - .L_28)
.L_28:
        /*006c*/ 	.word	0x00000000
        /*0070*/ 	.short	0x0002
        /*0072*/ 	.short	0x0010
        /*0074*/ 	.byte	0x00, 0xf5, 0x21, 0x00


	//----- nvinfo : EIATTR_KPARAM_INFO
	.align		4
.L_29:
        /*0078*/ 	.byte	0x04, 0x17
        /*007a*/ 	.short	(.L_31 - .L_30)
.L_30:
        /*007c*/ 	.word	0x00000000
        /*0080*/ 	.short	0x0001
        /*0082*/ 	.short	0x0008
        /*0084*/ 	.byte	0x00, 0xf5, 0x21, 0x00


	//----- nvinfo : EIATTR_KPARAM_INFO
	.align		4
.L_31:
        /*0088*/ 	.byte	0x04, 0x17
        /*008a*/ 	.short	(.L_33 - .L_32)
.L_32:
        /*008c*/ 	.word	0x00000000
        /*0090*/ 	.short	0x0000
        /*0092*/ 	.short	0x0000
        /*0094*/ 	.byte	0x00, 0xf5, 0x21, 0x00


	//----- nvinfo : EIATTR_SPARSE_MMA_MASK
	.align		4
.L_33:
        /*0098*/ 	.byte	0x03, 0x50
        /*009a*/ 	.short	0x0000


	//----- nvinfo : EIATTR_MAXREG_COUNT
	.align		4
        /*009c*/ 	.byte	0x03, 0x1b
        /*009e*/ 	.short	0x00ff


	//----- nvinfo : EIATTR_MERCURY_ISA_VERSION
	.align		4
        /*00a0*/ 	.byte	0x03, 0x5f
        /*00a2*/ 	.short	0x0101


	//----- nvinfo : EIATTR_VRC_CTA_INIT_COUNT
	.align		4
        /*00a4*/ 	.byte	0x02, 0x4a
	.zero		1
	.zero		1


	//----- nvinfo : EIATTR_EXIT_INSTR_OFFSETS
	.align		4
        /*00a8*/ 	.byte	0x04, 0x1c
        /*00aa*/ 	.short	(.L_35 - .L_34)


	//   ....[0]....
.L_34:
        /*00ac*/ 	.word	0x00000070


	//   ....[1]....
        /*00b0*/ 	.word	0x00001050


	//----- nvinfo : EIATTR_CRS_STACK_SIZE
	.align		4
.L_35:
        /*00b4*/ 	.byte	0x04, 0x1e
        /*00b6*/ 	.short	(.L_37 - .L_36)
.L_36:
        /*00b8*/ 	.word	0x00000000


	//----- nvinfo : EIATTR_CBANK_PARAM_SIZE
	.align		4
.L_37:
        /*00bc*/ 	.byte	0x03, 0x19
        /*00be*/ 	.short	0x0044


	//----- nvinfo : EIATTR_PARAM_CBANK
	.align		4
        /*00c0*/ 	.byte	0x04, 0x0a
        /*00c2*/ 	.short	(.L_39 - .L_38)
	.align		4
.L_38:
        /*00c4*/ 	.word	index@(.nv.constant0._Z19symgs_csr_sw_colorsPKiS0_PKfiPfS3_S3_S0_i)
        /*00c8*/ 	.short	0x0380
        /*00ca*/ 	.short	0x0044


	//----- nvinfo : EIATTR_SW_WAR
	.align		4
.L_39:
        /*00cc*/ 	.byte	0x04, 0x36
        /*00ce*/ 	.short	(.L_41 - .L_40)
.L_40:
        /*00d0*/ 	.word	0x00000008
.L_41:


//--------------------- .nv.info._Z8my_coloriPKiS0_PiS1_ --------------------------
	.section	.nv.info._Z8my_coloriPKiS0_PiS1_,"",@"SHT_CUDA_INFO"
	.sectionflags	@""
	.align	4


	//----- nvinfo : EIATTR_CUDA_API_VERSION
	.align		4
        /*0000*/ 	.byte	0x04, 0x37
        /*0002*/ 	.short	(.L_43 - .L_42)
.L_42:
        /*0004*/ 	.word	0x00000082


	//----- nvinfo : EIATTR_KPARAM_INFO
	.align		4
.L_43:
        /*0008*/ 	.byte	0x04, 0x17
        /*000a*/ 	.short	(.L_45 - .L_44)
.L_44:
        /*000c*/ 	.word	0x00000000
        /*0010*/ 	.short	0x0004
        /*0012*/ 	.short	0x0020
        /*0014*/ 	.byte	0x00, 0xf5, 0x21, 0x00


	//----- nvinfo : EIATTR_KPARAM_INFO
	.align		4
.L_45:
        /*0018*/ 	.byte	0x04, 0x17
        /*001a*/ 	.short	(.L_47 - .L_46)
.L_46:
        /*001c*/ 	.word	0x00000000
        /*0020*/ 	.short	0x0003
        /*0022*/ 	.short	0x0018
        /*0024*/ 	.byte	0x00, 0xf5, 0x21, 0x00


	//----- nvinfo : EIATTR_KPARAM_INFO
	.align		4
.L_47:
        /*0028*/ 	.byte	0x04, 0x17
        /*002a*/ 	.short	(.L_49 - .L_48)
.L_48:
        /*002c*/ 	.word	0x00000000
        /*0030*/ 	.short	0x0002
        /*0032*/ 	.short	0x0010
        /*0034*/ 	.byte	0x00, 0xf5, 0x21, 0x00


	//----- nvinfo : EIATTR_KPARAM_INFO
	.align		4
.L_49:
        /*0038*/ 	.byte	0x04, 0x17
        /*003a*/ 	.short	(.L_51 - .L_50)
.L_50:
        /*003c*/ 	.word	0x00000000
        /*0040*/ 	.short	0x0001
        /*0042*/ 	.short	0x0008
        /*0044*/ 	.byte	0x00, 0xf5, 0x21, 0x00


	//----- nvinfo : EIATTR_KPARAM_INFO
	.align		4
.L_51:
        /*0048*/ 	.byte	0x04, 0x17
        /*004a*/ 	.short	(.L_53 - .L_52)
.L_52:
        /*004c*/ 	.word	0x00000000
        /*0050*/ 	.short	0x0000
        /*0052*/ 	.short	0x0000
        /*0054*/ 	.byte	0x00, 0xf0, 0x11, 0x00


	//----- nvinfo : EIATTR_SPARSE_MMA_MASK
	.align		4
.L_53:
        /*0058*/ 	.byte	0x03, 0x50
        /*005a*/ 	.short	0x0000


	//----- nvinfo : EIATTR_MAXREG_COUNT
	.align		4
        /*005c*/ 	.byte	0x03, 0x1b
        /*005e*/ 	.short	0x00ff


	//----- nvinfo : EIATTR_MERCURY_ISA_VERSION
	.align		4
        /*0060*/ 	.byte	0x03, 0x5f
        /*0062*/ 	.short	0x0101


	//----- nvinfo : EIATTR_VRC_CTA_INIT_COUNT
	.align		4
        /*0064*/ 	.byte	0x02, 0x4a
	.zero		1
	.zero		1


	//----- nvinfo : EIATTR_EXIT_INSTR_OFFSETS
	.align		4
        /*0068*/ 	.byte	0x04, 0x1c
        /*006a*/ 	.short	(.L_55 - .L_54)


	//   ....[0]....
.L_54:
        /*006c*/ 	.word	0x00000070


	//   ....[1]....
        /*0070*/ 	.word	0x000003b0


	//----- nvinfo : EIATTR_CRS_STACK_SIZE
	.align		4
.L_55:
        /*0074*/ 	.byte	0x04, 0x1e
        /*0076*/ 	.short	(.L_57 - .L_56)
.L_56:
        /*0078*/ 	.word	0x00000000


	//----- nvinfo : EIATTR_CBANK_PARAM_SIZE
	.align		4
.L_57:
        /*007c*/ 	.byte	0x03, 0x19
        /*007e*/ 	.short	0x0028


	//----- nvinfo : EIATTR_PARAM_CBANK
	.align		4
        /*0080*/ 	.byte	0x04, 0x0a
        /*0082*/ 	.short	(.L_59 - .L_58)
	.align		4
.L_58:
        /*0084*/ 	.word	index@(.nv.constant0._Z8my_coloriPKiS0_PiS1_)
        /*0088*/ 	.short	0x0380
        /*008a*/ 	.short	0x0028


	//----- nvinfo : EIATTR_SW_WAR
	.align		4
.L_59:
        /*008c*/ 	.byte	0x04, 0x36
        /*008e*/ 	.short	(.L_61 - .L_60)
.L_60:
        /*0090*/ 	.word	0x00000008
.L_61:


//--------------------- .nv.callgraph             --------------------------
	.section	.nv.callgraph,"",@"SHT_CUDA_CALLGRAPH"
	.align	4
	.sectionentsize	8
	.align		4
        /*0000*/ 	.word	0x00000000
	.align		4
        /*0004*/ 	.word	0xffffffff
	.align		4
        /*0008*/ 	.word	0x00000000
	.align		4
        /*000c*/ 	.word	0xfffffffe
	.align		4
        /*0010*/ 	.word	0x00000000
	.align		4
        /*0014*/ 	.word	0xfffffffd
	.align		4
        /*0018*/ 	.word	0x00000000
	.align		4
        /*001c*/ 	.word	0xfffffffc


//--------------------- .text._Z19symgs_csr_sw_colorsPKiS0_PKfiPfS3_S3_S0_i --------------------------
	.section	.text._Z19symgs_csr_sw_colorsPKiS0_PKfiPfS3_S3_S0_i,"ax",@progbits
	.align	128
        .global         _Z19symgs_csr_sw_colorsPKiS0_PKfiPfS3_S3_S0_i
        .type           _Z19symgs_csr_sw_colorsPKiS0_PKfiPfS3_S3_S0_i,@function
        .size           _Z19symgs_csr_sw_colorsPKiS0_PKfiPfS3_S3_S0_i,(.L_x_35 - _Z19symgs_csr_sw_colorsPKiS0_PKfiPfS3_S3_S0_i)
        .other          _Z19symgs_csr_sw_colorsPKiS0_PKfiPfS3_S3_S0_i,@"STO_CUDA_ENTRY STV_DEFAULT"
_Z19symgs_csr_sw_colorsPKiS0_PKfiPfS3_S3_S0_i:
.text._Z19symgs_csr_sw_colorsPKiS0_PKfiPfS3_S3_S0_i:
[----:B------:R-:W-:Y:S01]  /*0000*/  LDC R1, c[0x0][0x37c] ;  /* 0x0000df00ff017b82 */ /* 0x000fe20000000800 */
[----:B------:R-:W0:Y:S01]  /*0010*/  S2R R0, SR_TID.X ;  /* 0x0000000000007919 */ /* 0x000e220000002100 */
[----:B------:R-:W0:Y:S01]  /*0020*/  LDCU UR4, c[0x0][0x360] ;  /* 0x00006c00ff0477ac */ /* 0x000e220008000800 */
[----:B------:R-:W0:Y:S01]  /*0030*/  S2R R3, SR_CTAID.X ;  /* 0x0000000000037919 */ /* 0x000e220000002500 */
[----:B------:R-:W1:Y:S01]  /*0040*/  LDCU UR5, c[0x0][0x398] ;  /* 0x00007300ff0577ac */ /* 0x000e620008000800 */
[----:B0-----:R-:W-:-:S05]  /*0050*/  IMAD R0, R3, UR4, R0 ;  /* 0x0000000403007c24 */ /* 0x001fca000f8e0200 */
[----:B-1----:R-:W-:-:S13]  /*0060*/  ISETP.GE.AND P0, PT, R0, UR5, PT ;  /* 0x0000000500007c0c */ /* 0x002fda000bf06270 */
[----:B------:R-:W-:Y:S05]  /*0070*/  @P0 EXIT ;  /* 0x000000000000094d */ /* 0x000fea0003800000 */
[----:B------:R-:W0:Y:S01]  /*0080*/  LDCU UR5, c[0x0][0x370] ;  /* 0x00006e00ff0577ac */ /* 0x000e220008000800 */
[----:B------:R-:W1:Y:S01]  /*0090*/  LDCU.64 UR6, c[0x0][0x358] ;  /* 0x00006b00ff0677ac */ /* 0x000e620008000a00 */
[----:B0-----:R-:W-:-:S12]  /*00a0*/  UIMAD UR4, UR4, UR5, URZ ;  /* 0x00000005040472a4 */ /* 0x001fd8000f8e02ff */
.L_x_13:
[----:B0-----:R-:W0:Y:S01]  /*00b0*/  LDC.64 R2, c[0x0][0x3b8] ;  /* 0x0000ee00ff027b82 */ /* 0x001e220000000a00 */
[----:B------:R-:W2:Y:S01]  /*00c0*/  LDCU UR5, c[0x0][0x3c0] ;  /* 0x00007800ff0577ac */ /* 0x000ea20008000800 */
[----:B0-----:R-:W-:-:S06]  /*00d0*/  IMAD.WIDE R2, R0, 0x4, R2 ;  /* 0x0000000400027825 */ /* 0x001fcc00078e0202 */
[----:B-1----:R-:W2:Y:S01]  /*00e0*/  LDG.E R2, desc[UR6][R2.64] ;  /* 0x0000000602027981 */ /* 0x002ea2000c1e1900 */
[----:B------:R-:W-:Y:S01]  /*00f0*/  BSSY.RECONVERGENT B1, `(.L_x_0) ;  /* 0x00000f1000017945 */ /* 0x000fe20003800200 */
[----:B--2---:R-:W-:-:S13]  /*0100*/  ISETP.NE.AND P0, PT, R2, UR5, PT ;  /* 0x0000000502007c0c */ /* 0x004fda000bf05270 */
[----:B------:R-:W-:Y:S05]  /*0110*/  @P0 BRA `(.L_x_1) ;  /* 0x0000000c00b80947 */ /* 0x000fea0003800000 */
[----:B------:R-:W0:Y:S08]  /*0120*/  LDC.64 R6, c[0x0][0x380] ;  /* 0x0000e000ff067b82 */ /* 0x000e300000000a00 */
[----:B------:R-:W1:Y:S08]  /*0130*/  LDC.64 R12, c[0x0][0x3a8] ;  /* 0x0000ea00ff0c7b82 */ /* 0x000e700000000a00 */
[----:B------:R-:W2:Y:S01]  /*0140*/  LDC.64 R10, c[0x0][0x3b0] ;  /* 0x0000ec00ff0a7b82 */ /* 0x000ea20000000a00 */
[----:B0-----:R-:W-:-:S05]  /*0150*/  IMAD.WIDE R6, R0, 0x4, R6 ;  /* 0x0000000400067825 */ /* 0x001fca00078e0206 */
[----:B------:R-:W3:Y:S04]  /*0160*/  LDG.E R8, desc[UR6][R6.64] ;  /* 0x0000000606087981 */ /* 0x000ee8000c1e1900 */
[----:B------:R-:W3:Y:S01]  /*0170*/  LDG.E R14, desc[UR6][R6.64+0x4] ;  /* 0x00000406060e7981 */ /* 0x000ee2000c1e1900 */
[----:B-1----:R-:W-:-:S05]  /*0180*/  IMAD.WIDE R4, R0, 0x4, R12 ;  /* 0x0000000400047825 */ /* 0x002fca00078e020c */
[----:B------:R-:W4:Y:S01]  /*0190*/  LDG.E R2, desc[UR6][R4.64] ;  /* 0x0000000604027981 */ /* 0x000f22000c1e1900 */
[----:B--2---:R-:W-:-:S05]  /*01a0*/  IMAD.WIDE R10, R0, 0x4, R10 ;  /* 0x00000004000a7825 */ /* 0x004fca00078e020a */
[----:B------:R0:W5:Y:S01]  /*01b0*/  LDG.E R3, desc[UR6][R10.64] ;  /* 0x000000060a037981 */ /* 0x000162000c1e1900 */
[----:B------:R-:W-:Y:S01]  /*01c0*/  BSSY.RECONVERGENT B0, `(.L_x_2) ;  /* 0x00000d2000007945 */ /* 0x000fe20003800200 */
[----:B---3--:R-:W-:Y:S02]  /*01d0*/  ISETP.GE.AND P0, PT, R8, R14, PT ;  /* 0x0000000e0800720c */ /* 0x008fe40003f06270 */
[----:B----4-:R-:W-:-:S11]  /*01e0*/  MOV R9, R2 ;  /* 0x0000000200097202 */ /* 0x010fd60000000f00 */
[----:B0-----:R-:W-:Y:S05]  /*01f0*/  @P0 BRA `(.L_x_3) ;  /* 0x0000000c00380947 */ /* 0x001fea0003800000 */
[----:B------:R-:W-:Y:S01]  /*0200*/  MOV R5, R8 ;  /* 0x0000000800057202 */ /* 0x000fe20000000f00 */
[----:B------:R-:W-:Y:S01]  /*0210*/  BSSY.RECONVERGENT B2, `(.L_x_4) ;  /* 0x0000062000027945 */ /* 0x000fe20003800200 */
[----:B------:R-:W-:Y:S02]  /*0220*/  MOV R9, R2 ;  /* 0x0000000200097202 */ /* 0x000fe40000000f00 */
[CC--:B------:R-:W-:Y:S02]  /*0230*/  IADD3 R4, PT, PT, -R14.reuse, R5.reuse, RZ ;  /* 0x000000050e047210 */ /* 0x0c0fe40007ffe1ff */
[----:B------:R-:W-:Y:S02]  /*0240*/  IADD3 R6, PT, PT, R14, -R5, RZ ;  /* 0x800000050e067210 */ /* 0x000fe40007ffe0ff */
[----:B------:R-:W-:Y:S02]  /*0250*/  ISETP.GT.U32.AND P0, PT, R4, -0x10, PT ;  /* 0xfffffff00400780c */ /* 0x000fe40003f04070 */
[----:B------:R-:W-:-:S11]  /*0260*/  LOP3.LUT P1, R7, R6, 0xf, RZ, 0xc0, !PT ;  /* 0x0000000f06077812 */ /* 0x000fd6000782c0ff */
[----:B------:R-:W-:Y:S05]  /*0270*/  @P0 BRA `(.L_x_5) ;  /* 0x00000004006c0947 */ /* 0x000fea0003800000 */
[----:B------:R-:W-:Y:S02]  /*0280*/  LOP3.LUT R4, R6, 0xfffffff0, RZ, 0xc0, !PT ;  /* 0xfffffff006047812 */ /* 0x000fe400078ec0ff */
[----:B------:R-:W-:Y:S02]  /*0290*/  MOV R9, R2 ;  /* 0x0000000200097202 */ /* 0x000fe40000000f00 */
[----:B------:R-:W-:-:S07]  /*02a0*/  IADD3 R4, PT, PT, -R4, RZ, RZ ;  /* 0x000000ff04047210 */ /* 0x000fce0007ffe1ff */
.L_x_6:
[----:B------:R-:W0:Y:S08]  /*02b0*/  LDC.64 R26, c[0x0][0x388] ;  /* 0x0000e200ff1a7b82 */ /* 0x000e300000000a00 */
[----:B------:R-:W1:Y:S01]  /*02c0*/  LDC.64 R14, c[0x0][0x390] ;  /* 0x0000e400ff0e7b82 */ /* 0x000e620000000a00 */
[----:B0-----:R-:W-:-:S05]  /*02d0*/  IMAD.WIDE R26, R5, 0x4, R26 ;  /* 0x00000004051a7825 */ /* 0x001fca00078e021a */
[----:B------:R-:W2:Y:S04]  /*02e0*/  LDG.E R23, desc[UR6][R26.64] ;  /* 0x000000061a177981 */ /* 0x000ea8000c1e1900 */
[----:B------:R-:W3:Y:S01]  /*02f0*/  LDG.E R17, desc[UR6][R26.64+0x4] ;  /* 0x000004061a117981 */ /* 0x000ee2000c1e1900 */
[----:B-1----:R-:W-:-:S03]  /*0300*/  IMAD.WIDE R14, R5, 0x4, R14 ;  /* 0x00000004050e7825 */ /* 0x002fc600078e020e */
[----:B------:R-:W4:Y:S04]  /*0310*/  LDG.E R19, desc[UR6][R26.64+0x8] ;  /* 0x000008061a137981 */ /* 0x000f28000c1e1900 */
[----:B------:R-:W4:Y:S04]  /*0320*/  LDG.E R8, desc[UR6][R14.64] ;  /* 0x000000060e087981 */ /* 0x000f28000c1e1900 */
[----:B------:R-:W4:Y:S04]  /*0330*/  LDG.E R11, desc[UR6][R14.64+0x4] ;  /* 0x000004060e0b7981 */ /* 0x000f28000c1e1900 */
[----:B------:R-:W4:Y:S04]  /*0340*/  LDG.E R29, desc[UR6][R26.64+0xc] ;  /* 0x00000c061a1d7981 */ /* 0x000f28000c1e1900 */
[----:B------:R-:W4:Y:S04]  /*0350*/  LDG.E R25, desc[UR6][R26.64+0x10] ;  /* 0x000010061a197981 */ /* 0x000f28000c1e1900 */
[----:B------:R-:W4:Y:S04]  /*0360*/  LDG.E R21, desc[UR6][R26.64+0x14] ;  /* 0x000014061a157981 */ /* 0x000f28000c1e1900 */
[----:B------:R-:W4:Y:S01]  /*0370*/  LDG.E R28, desc[UR6][R26.64+0x18] ;  /* 0x000018061a1c7981 */ /* 0x000f22000c1e1900 */
[----:B--2---:R-:W-:-:S04]  /*0380*/  IMAD.WIDE R22, R23, 0x4, R12 ;  /* 0x0000000417167825 */ /* 0x004fc800078e020c */
[--C-:B---3--:R-:W-:Y:S02]  /*0390*/  IMAD.WIDE R16, R17, 0x4, R12.reuse ;  /* 0x0000000411107825 */ /* 0x108fe400078e020c */
[----:B------:R-:W2:Y:S04]  /*03a0*/  LDG.E R22, desc[UR6][R22.64] ;  /* 0x0000000616167981 */ /* 0x000ea8000c1e1900 */
[----:B------:R-:W3:Y:S04]  /*03b0*/  LDG.E R16, desc[UR6][R16.64] ;  /* 0x0000000610107981 */ /* 0x000ee8000c1e1900 */
[----:B------:R-:W3:Y:S04]  /*03c0*/  LDG.E R23, desc[UR6][R26.64+0x1c] ;  /* 0x00001c061a177981 */ /* 0x000ee8000c1e1900 */
[----:B------:R-:W3:Y:S01]  /*03d0*/  LDG.E R17, desc[UR6][R14.64+0xc] ;  /* 0x00000c060e117981 */ /* 0x000ee2000c1e1900 */
[----:B----4-:R-:W-:-:S04]  /*03e0*/  IMAD.WIDE R24, R25, 0x4, R12 ;  /* 0x0000000419187825 */ /* 0x010fc800078e020c */
[----:B------:R-:W-:-:S04]  /*03f0*/  IMAD.WIDE R20, R21, 0x4, R12 ;  /* 0x0000000415147825 */ /* 0x000fc800078e020c */
[----:B--2---:R-:W-:Y:S01]  /*0400*/  FFMA R18, -R8, R22, R9 ;  /* 0x0000001608127223 */ /* 0x004fe20000000109 */
[----:B------:R-:W-:Y:S01]  /*0410*/  IMAD.WIDE R8, R19, 0x4, R12 ;  /* 0x0000000413087825 */ /* 0x000fe200078e020c */
[----:B------:R-:W2:Y:S03]  /*0420*/  LDG.E R22, desc[UR6][R14.64+0x8] ;  /* 0x000008060e167981 */ /* 0x000ea6000c1e1900 */
[----:B---3--:R-:W-:Y:S01]  /*0430*/  FFMA R18, -R11, R16, R18 ;  /* 0x000000100b127223 */ /* 0x008fe20000000112 */
[----:B------:R-:W-:Y:S01]  /*0440*/  IMAD.WIDE R10, R29, 0x4, R12 ;  /* 0x000000041d0a7825 */ /* 0x000fe200078e020c */
[----:B------:R-:W2:Y:S04]  /*0450*/  LDG.E R19, desc[UR6][R8.64] ;  /* 0x0000000608137981 */ /* 0x000ea8000c1e1900 */
[----:B------:R-:W3:Y:S04]  /*0460*/  LDG.E R16, desc[UR6][R14.64+0x10] ;  /* 0x000010060e107981 */ /* 0x000ee8000c1e1900 */
[----:B------:R-:W4:Y:S04]  /*0470*/  LDG.E R10, desc[UR6][R10.64] ;  /* 0x000000060a0a7981 */ /* 0x000f28000c1e1900 */
[----:B------:R-:W3:Y:S04]  /*0480*/  LDG.E R29, desc[UR6][R26.64+0x20] ;  /* 0x000020061a1d7981 */ /* 0x000ee8000c1e1900 */
[----:B------:R-:W3:Y:S04]  /*0490*/  LDG.E R8, desc[UR6][R20.64] ;  /* 0x0000000614087981 */ /* 0x000ee8000c1e1900 */
[----:B------:R-:W3:Y:S04]  /*04a0*/  LDG.E R11, desc[UR6][R24.64] ;  /* 0x00000006180b7981 */ /* 0x000ee8000c1e1900 */
[----:B------:R-:W3:Y:S04]  /*04b0*/  LDG.E R9, desc[UR6][R14.64+0x14] ;  /* 0x000014060e097981 */ /* 0x000ee8000c1e1900 */
[----:B------:R-:W3:Y:S04]  /*04c0*/  LDG.E R21, desc[UR6][R26.64+0x28] ;  /* 0x000028061a157981 */ /* 0x000ee8000c1e1900 */
[----:B------:R-:W3:Y:S04]  /*04d0*/  LDG.E R25, desc[UR6][R14.64+0x18] ;  /* 0x000018060e197981 */ /* 0x000ee8000c1e1900 */
[----:B------:R-:W3:Y:S01]  /*04e0*/  LDG.E R24, desc[UR6][R26.64+0x24] ;  /* 0x000024061a187981 */ /* 0x000ee2000c1e1900 */
[----:B--2---:R-:W-:Y:S01]  /*04f0*/  FFMA R22, -R22, R19, R18 ;  /* 0x0000001316167223 */ /* 0x004fe20000000112 */
[----:B------:R-:W-:-:S04]  /*0500*/  IMAD.WIDE R18, R28, 0x4, R12 ;  /* 0x000000041c127825 */ /* 0x000fc800078e020c */
[----:B----4-:R-:W-:Y:S01]  /*0510*/  FFMA R17, -R17, R10, R22 ;  /* 0x0000000a11117223 */ /* 0x010fe20000000116 */
[--C-:B------:R-:W-:Y:S01]  /*0520*/  IMAD.WIDE R22, R23, 0x4, R12.reuse ;  /* 0x0000000417167825 */ /* 0x100fe200078e020c */
[----:B------:R-:W2:Y:S03]  /*0530*/  LDG.E R10, desc[UR6][R18.64] ;  /* 0x00000006120a7981 */ /* 0x000ea6000c1e1900 */
[----:B---3--:R-:W-:Y:S02]  /*0540*/  IMAD.WIDE R28, R29, 0x4, R12 ;  /* 0x000000041d1c7825 */ /* 0x008fe400078e020c */
[----:B------:R-:W3:Y:S04]  /*0550*/  LDG.E R22, desc[UR6][R22.64] ;  /* 0x0000000616167981 */ /* 0x000ee8000c1e1900 */
[----:B------:R-:W4:Y:S01]  /*0560*/  LDG.E R29, desc[UR6][R28.64] ;  /* 0x000000061c1d7981 */ /* 0x000f22000c1e1900 */
[----:B------:R-:W-:-:S03]  /*0570*/  FFMA R16, -R16, R11, R17 ;  /* 0x0000000b10107223 */ /* 0x000fc60000000111 */
[----:B------:R-:W3:Y:S04]  /*0580*/  LDG.E R11, desc[UR6][R14.64+0x1c] ;  /* 0x00001c060e0b7981 */ /* 0x000ee8000c1e1900 */
[----:B------:R-:W4:Y:S04]  /*0590*/  LDG.E R17, desc[UR6][R26.64+0x2c] ;  /* 0x00002c061a117981 */ /* 0x000f28000c1e1900 */
[----:B------:R-:W4:Y:S04]  /*05a0*/  LDG.E R18, desc[UR6][R14.64+0x20] ;  /* 0x000020060e127981 */ /* 0x000f28000c1e1900 */
[----:B------:R-:W4:Y:S01]  /*05b0*/  LDG.E R19, desc[UR6][R26.64+0x30] ;  /* 0x000030061a137981 */ /* 0x000f22000c1e1900 */
[----:B------:R-:W-:-:S03]  /*05c0*/  FFMA R16, -R9, R8, R16 ;  /* 0x0000000809107223 */ /* 0x000fc60000000110 */
[----:B------:R-:W4:Y:S04]  /*05d0*/  LDG.E R23, desc[UR6][R26.64+0x34] ;  /* 0x000034061a177981 */ /* 0x000f28000c1e1900 */
[----:B------:R-:W4:Y:S04]  /*05e0*/  LDG.E R8, desc[UR6][R26.64+0x38] ;  /* 0x000038061a087981 */ /* 0x000f28000c1e1900 */
[----:B------:R-:W4:Y:S01]  /*05f0*/  LDG.E R9, desc[UR6][R26.64+0x3c] ;  /* 0x00003c061a097981 */ /* 0x000f22000c1e1900 */
[----:B------:R-:W-:-:S03]  /*0600*/  IMAD.WIDE R20, R21, 0x4, R12 ;  /* 0x0000000415147825 */ /* 0x000fc600078e020c */
[----:B------:R-:W4:Y:S04]  /*0610*/  LDG.E R28, desc[UR6][R14.64+0x28] ;  /* 0x000028060e1c7981 */ /* 0x000f28000c1e1900 */
[----:B------:R-:W4:Y:S04]  /*0620*/  LDG.E R20, desc[UR6][R20.64] ;  /* 0x0000000614147981 */ /* 0x000f28000c1e1900 */
[----:B------:R-:W4:Y:S01]  /*0630*/  LDG.E R21, desc[UR6][R14.64+0x3c] ;  /* 0x00003c060e157981 */ /* 0x000f22000c1e1900 */
[----:B--2---:R-:W-:Y:S01]  /*0640*/  FFMA R10, -R25, R10, R16 ;  /* 0x0000000a190a7223 */ /* 0x004fe20000000110 */
[----:B------:R-:W-:-:S04]  /*0650*/  IMAD.WIDE R24, R24, 0x4, R12 ;  /* 0x0000000418187825 */ /* 0x000fc800078e020c */
[----:B---3--:R-:W-:Y:S02]  /*0660*/  FFMA R22, -R11, R22, R10 ;  /* 0x000000160b167223 */ /* 0x008fe4000000010a */
[----:B------:R0:W2:Y:S01]  /*0670*/  LDG.E R10, desc[UR6][R24.64] ;  /* 0x00000006180a7981 */ /* 0x0000a2000c1e1900 */
[----:B----4-:R-:W-:-:S03]  /*0680*/  IMAD.WIDE R16, R17, 0x4, R12 ;  /* 0x0000000411107825 */ /* 0x010fc600078e020c */
[----:B------:R-:W2:Y:S01]  /*0690*/  LDG.E R11, desc[UR6][R14.64+0x24] ;  /* 0x000024060e0b7981 */ /* 0x000ea2000c1e1900 */
[----:B------:R-:W-:-:S03]  /*06a0*/  FFMA R29, -R18, R29, R22 ;  /* 0x0000001d121d7223 */ /* 0x000fc60000000116 */
[----:B------:R-:W3:Y:S01]  /*06b0*/  LDG.E R17, desc[UR6][R16.64] ;  /* 0x0000000610117981 */ /* 0x000ee2000c1e1900 */
[----:B------:R-:W-:-:S04]  /*06c0*/  IMAD.WIDE R18, R19, 0x4, R12 ;  /* 0x0000000413127825 */ /* 0x000fc800078e020c */
[--C-:B------:R-:W-:Y:S02]  /*06d0*/  IMAD.WIDE R22, R23, 0x4, R12.reuse ;  /* 0x0000000417167825 */ /* 0x100fe400078e020c */
[----:B------:R-:W4:Y:S04]  /*06e0*/  LDG.E R19, desc[UR6][R18.64] ;  /* 0x0000000612137981 */ /* 0x000f28000c1e1900 */
[----:B------:R-:W3:Y:S01]  /*06f0*/  LDG.E R16, desc[UR6][R14.64+0x2c] ;  /* 0x00002c060e107981 */ /* 0x000ee2000c1e1900 */
[----:B0-----:R-:W-:-:S03]  /*0700*/  IMAD.WIDE R24, R8, 0x4, R12 ;  /* 0x0000000408187825 */ /* 0x001fc600078e020c */
[----:B------:R-:W4:Y:S04]  /*0710*/  LDG.E R23, desc[UR6][R22.64] ;  /* 0x0000000616177981 */ /* 0x000f28000c1e1900 */
[----:B------:R-:W4:Y:S01]  /*0720*/  LDG.E R18, desc[UR6][R14.64+0x30] ;  /* 0x000030060e127981 */ /* 0x000f22000c1e1900 */
[----:B------:R-:W-:-:S03]  /*0730*/  IMAD.WIDE R26, R9, 0x4, R12 ;  /* 0x00000004091a7825 */ /* 0x000fc600078e020c */
[----:B------:R-:W4:Y:S04]  /*0740*/  LDG.E R8, desc[UR6][R14.64+0x34] ;  /* 0x000034060e087981 */ /* 0x000f28000c1e1900 */
[----:B------:R-:W4:Y:S04]  /*0750*/  LDG.E R24, desc[UR6][R24.64] ;  /* 0x0000000618187981 */ /* 0x000f28000c1e1900 */
[----:B------:R-:W4:Y:S04]  /*0760*/  LDG.E R9, desc[UR6][R14.64+0x38] ;  /* 0x000038060e097981 */ /* 0x000f28000c1e1900 */
[----:B------:R-:W4:Y:S01]  /*0770*/  LDG.E R26, desc[UR6][R26.64] ;  /* 0x000000061a1a7981 */ /* 0x000f22000c1e1900 */
[----:B------:R-:W-:-:S04]  /*0780*/  IADD3 R4, PT, PT, R4, 0x10, RZ ;  /* 0x0000001004047810 */ /* 0x000fc80007ffe0ff */
[----:B------:R-:W-:Y:S02]  /*0790*/  ISETP.NE.AND P0, PT, R4, RZ, PT ;  /* 0x000000ff0400720c */ /* 0x000fe40003f05270 */
[----:B------:R-:W-:Y:S01]  /*07a0*/  IADD3 R5, PT, PT, R5, 0x10, RZ ;  /* 0x0000001005057810 */ /* 0x000fe20007ffe0ff */
[----:B--2---:R-:W-:-:S04]  /*07b0*/  FFMA R11, -R11, R10, R29 ;  /* 0x0000000a0b0b7223 */ /* 0x004fc8000000011d */
[----:B------:R-:W-:-:S04]  /*07c0*/  FFMA R11, -R28, R20, R11 ;  /* 0x000000141c0b7223 */ /* 0x000fc8000000010b */
[----:B---3--:R-:W-:-:S04]  /*07d0*/  FFMA R11, -R16, R17, R11 ;  /* 0x00000011100b7223 */ /* 0x008fc8000000010b */
[----:B----4-:R-:W-:-:S04]  /*07e0*/  FFMA R11, -R18, R19, R11 ;  /* 0x00000013120b7223 */ /* 0x010fc8000000010b */
[----:B------:R-:W-:-:S04]  /*07f0*/  FFMA R8, -R8, R23, R11 ;  /* 0x0000001708087223 */ /* 0x000fc8000000010b */
[----:B------:R-:W-:-:S04]  /*0800*/  FFMA R8, -R9, R24, R8 ;  /* 0x0000001809087223 */ /* 0x000fc80000000108 */
[----:B------:R-:W-:Y:S01]  /*0810*/  FFMA R9, -R21, R26, R8 ;  /* 0x0000001a15097223 */ /* 0x000fe20000000108 */
[----:B------:R-:W-:Y:S06]  /*0820*/  @P0 BRA `(.L_x_6) ;  /* 0xfffffff800a00947 */ /* 0x000fec000383ffff */
.L_x_5:
[----:B------:R-:W-:Y:S05]  /*0830*/  BSYNC.RECONVERGENT B2 ;  /* 0x0000000000027941 */ /* 0x000fea0003800200 */
.L_x_4:
[----:B------:R-:W-:Y:S05]  /*0840*/  @!P1 BRA `(.L_x_3) ;  /* 0x0000000400a49947 */ /* 0x000fea0003800000 */
[----:B------:R-:W-:Y:S01]  /*0850*/  ISETP.GE.U32.AND P0, PT, R7, 0x8, PT ;  /* 0x000000080700780c */ /* 0x000fe20003f06070 */
[----:B------:R-:W-:Y:S01]  /*0860*/  BSSY.RECONVERGENT B2, `(.L_x_7) ;  /* 0x0000030000027945 */ /* 0x000fe20003800200 */
[----:B------:R-:W-:-:S11]  /*0870*/  LOP3.LUT P1, R4, R6, 0x7, RZ, 0xc0, !PT ;  /* 0x0000000706047812 */ /* 0x000fd6000782c0ff */
[----:B------:R-:W-:Y:S05]  /*0880*/  @!P0 BRA `(.L_x_8) ;  /* 0x0000000000b48947 */ /* 0x000fea0003800000 */
[----:B------:R-:W0:Y:S08]  /*0890*/  LDC.64 R20, c[0x0][0x388] ;  /* 0x0000e200ff147b82 */ /* 0x000e300000000a00 */
[----:B------:R-:W1:Y:S01]  /*08a0*/  LDC.64 R14, c[0x0][0x390] ;  /* 0x0000e400ff0e7b82 */ /* 0x000e620000000a00 */
[----:B0-----:R-:W-:-:S05]  /*08b0*/  IMAD.WIDE R20, R5, 0x4, R20 ;  /* 0x0000000405147825 */ /* 0x001fca00078e0214 */
[----:B------:R-:W2:Y:S04]  /*08c0*/  LDG.E R27, desc[UR6][R20.64] ;  /* 0x00000006141b7981 */ /* 0x000ea8000c1e1900 */
[----:B------:R-:W3:Y:S04]  /*08d0*/  LDG.E R29, desc[UR6][R20.64+0x4] ;  /* 0x00000406141d7981 */ /* 0x000ee8000c1e1900 */
[----:B------:R-:W4:Y:S04]  /*08e0*/  LDG.E R19, desc[UR6][R20.64+0x8] ;  /* 0x0000080614137981 */ /* 0x000f28000c1e1900 */
[----:B------:R-:W4:Y:S01]  /*08f0*/  LDG.E R17, desc[UR6][R20.64+0xc] ;  /* 0x00000c0614117981 */ /* 0x000f22000c1e1900 */
[----:B-1----:R-:W-:-:S03]  /*0900*/  IMAD.WIDE R14, R5, 0x4, R14 ;  /* 0x00000004050e7825 */ /* 0x002fc600078e020e */
[----:B------:R-:W4:Y:S04]  /*0910*/  LDG.E R24, desc[UR6][R20.64+0x10] ;  /* 0x0000100614187981 */ /* 0x000f28000c1e1900 */
[----:B------:R-:W4:Y:S04]  /*0920*/  LDG.E R25, desc[UR6][R20.64+0x14] ;  /* 0x0000140614197981 */ /* 0x000f28000c1e1900 */
[----:B------:R-:W4:Y:S04]  /*0930*/  LDG.E R10, desc[UR6][R14.64] ;  /* 0x000000060e0a7981 */ /* 0x000f28000c1e1900 */
[----:B------:R-:W4:Y:S04]  /*0940*/  LDG.E R11, desc[UR6][R20.64+0x18] ;  /* 0x00001806140b7981 */ /* 0x000f28000c1e1900 */
[----:B------:R0:W4:Y:S04]  /*0950*/  LDG.E R7, desc[UR6][R20.64+0x1c] ;  /* 0x00001c0614077981 */ /* 0x000128000c1e1900 */
[----:B------:R-:W4:Y:S01]  /*0960*/  LDG.E R23, desc[UR6][R14.64+0x4] ;  /* 0x000004060e177981 */ /* 0x000f22000c1e1900 */
[----:B--2---:R-:W-:-:S05]  /*0970*/  IMAD.WIDE R26, R27, 0x4, R12 ;  /* 0x000000041b1a7825 */ /* 0x004fca00078e020c */
[----:B------:R-:W2:Y:S01]  /*0980*/  LDG.E R22, desc[UR6][R26.64] ;  /* 0x000000061a167981 */ /* 0x000ea2000c1e1900 */
[----:B---3--:R-:W-:-:S04]  /*0990*/  IMAD.WIDE R28, R29, 0x4, R12 ;  /* 0x000000041d1c7825 */ /* 0x008fc800078e020c */
[--C-:B----4-:R-:W-:Y:S01]  /*09a0*/  IMAD.WIDE R18, R19, 0x4, R12.reuse ;  /* 0x0000000413127825 */ /* 0x110fe200078e020c */
[----:B------:R1:W3:Y:S03]  /*09b0*/  LDG.E R8, desc[UR6][R28.64] ;  /* 0x000000061c087981 */ /* 0x0002e6000c1e1900 */
[--C-:B------:R-:W-:Y:S01]  /*09c0*/  IMAD.WIDE R16, R17, 0x4, R12.reuse ;  /* 0x0000000411107825 */ /* 0x100fe200078e020c */
[----:B------:R-:W4:Y:S04]  /*09d0*/  LDG.E R27, desc[UR6][R14.64+0x8] ;  /* 0x000008060e1b7981 */ /* 0x000f28000c1e1900 */
[----:B------:R-:W4:Y:S01]  /*09e0*/  LDG.E R18, desc[UR6][R18.64] ;  /* 0x0000000612127981 */ /* 0x000f22000c1e1900 */
[----:B0-----:R-:W-:-:S03]  /*09f0*/  IMAD.WIDE R20, R24, 0x4, R12 ;  /* 0x0000000418147825 */ /* 0x001fc600078e020c */
[----:B------:R-:W4:Y:S01]  /*0a00*/  LDG.E R17, desc[UR6][R16.64] ;  /* 0x0000000610117981 */ /* 0x000f22000c1e1900 */
[----:B------:R-:W-:-:S03]  /*0a10*/  IMAD.WIDE R24, R25, 0x4, R12 ;  /* 0x0000000419187825 */ /* 0x000fc600078e020c */
[----:B------:R-:W4:Y:S04]  /*0a20*/  LDG.E R26, desc[UR6][R14.64+0xc] ;  /* 0x00000c060e1a7981 */ /* 0x000f28000c1e1900 */
[----:B------:R-:W4:Y:S01]  /*0a30*/  LDG.E R20, desc[UR6][R20.64] ;  /* 0x0000000614147981 */ /* 0x000f22000c1e1900 */
[----:B-1----:R-:W-:-:S03]  /*0a40*/  IMAD.WIDE R28, R7, 0x4, R12 ;  /* 0x00000004071c7825 */ /* 0x002fc600078e020c */
[----:B------:R-:W4:Y:S04]  /*0a50*/  LDG.E R24, desc[UR6][R24.64] ;  /* 0x0000000618187981 */ /* 0x000f28000c1e1900 */
[----:B------:R-:W4:Y:S04]  /*0a60*/  LDG.E R19, desc[UR6][R14.64+0x14] ;  /* 0x000014060e137981 */ /* 0x000f28000c1e1900 */
[----:B------:R-:W4:Y:S04]  /*0a70*/  LDG.E R7, desc[UR6][R14.64+0x18] ;  /* 0x000018060e077981 */ /* 0x000f28000c1e1900 */
[----:B------:R-:W4:Y:S04]  /*0a80*/  LDG.E R16, desc[UR6][R14.64+0x1c] ;  /* 0x00001c060e107981 */ /* 0x000f28000c1e1900 */
[----:B------:R-:W4:Y:S01]  /*0a90*/  LDG.E R28, desc[UR6][R28.64] ;  /* 0x000000061c1c7981 */ /* 0x000f22000c1e1900 */
[----:B--2---:R-:W-:-:S03]  /*0aa0*/  FFMA R22, -R10, R22, R9 ;  /* 0x000000160a167223 */ /* 0x004fc60000000109 */
[----:B------:R-:W2:Y:S01]  /*0ab0*/  LDG.E R9, desc[UR6][R14.64+0x10] ;  /* 0x000010060e097981 */ /* 0x000ea2000c1e1900 */
[----:B------:R-:W-:-:S06]  /*0ac0*/  IMAD.WIDE R10, R11, 0x4, R12 ;  /* 0x000000040b0a7825 */ /* 0x000fcc00078e020c */
[----:B------:R-:W2:Y:S01]  /*0ad0*/  LDG.E R10, desc[UR6][R10.64] ;  /* 0x000000060a0a7981 */ /* 0x000ea2000c1e1900 */
[----:B---3--:R-:W-:-:S04]  /*0ae0*/  FFMA R8, -R23, R8, R22 ;  /* 0x0000000817087223 */ /* 0x008fc80000000116 */
[----:B----4-:R-:W-:-:S04]  /*0af0*/  FFMA R27, -R27, R18, R8 ;  /* 0x000000121b1b7223 */ /* 0x010fc80000000108 */
[----:B------:R-:W-:Y:S01]  /*0b00*/  FFMA R26, -R26, R17, R27 ;  /* 0x000000111a1a7223 */ /* 0x000fe2000000011b */
[----:B------:R-:W-:-:S03]  /*0b10*/  IADD3 R5, PT, PT, R5, 0x8, RZ ;  /* 0x0000000805057810 */ /* 0x000fc60007ffe0ff */
[----:B--2---:R-:W-:-:S04]  /*0b20*/  FFMA R20, -R9, R20, R26 ;  /* 0x0000001409147223 */ /* 0x004fc8000000011a */
[----:B------:R-:W-:-:S04]  /*0b30*/  FFMA R20, -R19, R24, R20 ;  /* 0x0000001813147223 */ /* 0x000fc80000000114 */
[----:B------:R-:W-:-:S04]  /*0b40*/  FFMA R7, -R7, R10, R20 ;  /* 0x0000000a07077223 */ /* 0x000fc80000000114 */
[----:B------:R-:W-:-:S07]  /*0b50*/  FFMA R9, -R16, R28, R7 ;  /* 0x0000001c10097223 */ /* 0x000fce0000000107 */
.L_x_8:
[----:B------:R-:W-:Y:S05]  /*0b60*/  BSYNC.RECONVERGENT B2 ;  /* 0x0000000000027941 */ /* 0x000fea0003800200 */
.L_x_7:
[----:B------:R-:W-:Y:S05]  /*0b70*/  @!P1 BRA `(.L_x_3) ;  /* 0x0000000000d89947 */ /* 0x000fea0003800000 */
[----:B------:R-:W-:Y:S01]  /*0b80*/  ISETP.GE.U32.AND P0, PT, R4, 0x4, PT ;  /* 0x000000040400780c */ /* 0x000fe20003f06070 */
[----:B------:R-:W-:Y:S01]  /*0b90*/  BSSY.RECONVERGENT B2, `(.L_x_9) ;  /* 0x000001d000027945 */ /* 0x000fe20003800200 */
[----:B------:R-:W-:-:S04]  /*0ba0*/  LOP3.LUT R6, R6, 0x3, RZ, 0xc0, !PT ;  /* 0x0000000306067812 */ /* 0x000fc800078ec0ff */
[----:B------:R-:W-:-:S07]  /*0bb0*/  ISETP.NE.AND P1, PT, R6, RZ, PT ;  /* 0x000000ff0600720c */ /* 0x000fce0003f25270 */
[----:B------:R-:W-:Y:S06]  /*0bc0*/  @!P0 BRA `(.L_x_10) ;  /* 0x0000000000648947 */ /* 0x000fec0003800000 */
[----:B------:R-:W0:Y:S02]  /*0bd0*/  LDC.64 R10, c[0x0][0x388] ;  /* 0x0000e200ff0a7b82 */ /* 0x000e240000000a00 */
[----:B0-----:R-:W-:-:S06]  /*0be0*/  IMAD.WIDE R14, R5, 0x4, R10 ;  /* 0x00000004050e7825 */ /* 0x001fcc00078e020a */
[----:B------:R-:W0:Y:S01]  /*0bf0*/  LDC.64 R10, c[0x0][0x390] ;  /* 0x0000e400ff0a7b82 */ /* 0x000e220000000a00 */
[----:B------:R-:W2:Y:S04]  /*0c00*/  LDG.E R21, desc[UR6][R14.64] ;  /* 0x000000060e157981 */ /* 0x000ea8000c1e1900 */
[----:B------:R-:W3:Y:S04]  /*0c10*/  LDG.E R17, desc[UR6][R14.64+0x4] ;  /* 0x000004060e117981 */ /* 0x000ee8000c1e1900 */
[----:B------:R-:W4:Y:S04]  /*0c20*/  LDG.E R19, desc[UR6][R14.64+0x8] ;  /* 0x000008060e137981 */ /* 0x000f28000c1e1900 */
[----:B------:R-:W4:Y:S01]  /*0c30*/  LDG.E R23, desc[UR6][R14.64+0xc] ;  /* 0x00000c060e177981 */ /* 0x000f22000c1e1900 */
[----:B0-----:R-:W-:-:S05]  /*0c40*/  IMAD.WIDE R10, R5, 0x4, R10 ;  /* 0x00000004050a7825 */ /* 0x001fca00078e020a */
[----:B------:R-:W4:Y:S04]  /*0c50*/  LDG.E R4, desc[UR6][R10.64] ;  /* 0x000000060a047981 */ /* 0x000f28000c1e1900 */
[----:B------:R-:W4:Y:S04]  /*0c60*/  LDG.E R7, desc[UR6][R10.64+0x4] ;  /* 0x000004060a077981 */ /* 0x000f28000c1e1900 */
[----:B------:R-:W4:Y:S01]  /*0c70*/  LDG.E R25, desc[UR6][R10.64+0xc] ;  /* 0x00000c060a197981 */ /* 0x000f22000c1e1900 */
[----:B--2---:R-:W-:-:S04]  /*0c80*/  IMAD.WIDE R20, R21, 0x4, R12 ;  /* 0x0000000415147825 */ /* 0x004fc800078e020c */
[--C-:B---3--:R-:W-:Y:S02]  /*0c90*/  IMAD.WIDE R16, R17, 0x4, R12.reuse ;  /* 0x0000000411107825 */ /* 0x108fe400078e020c */
[----:B------:R-:W2:Y:S02]  /*0ca0*/  LDG.E R20, desc[UR6][R20.64] ;  /* 0x0000000614147981 */ /* 0x000ea4000c1e1900 */
[--C-:B----4-:R-:W-:Y:S02]  /*0cb0*/  IMAD.WIDE R18, R19, 0x4, R12.reuse ;  /* 0x0000000413127825 */ /* 0x110fe400078e020c */
[----:B------:R-:W3:Y:S02]  /*0cc0*/  LDG.E R16, desc[UR6][R16.64] ;  /* 0x0000000610107981 */ /* 0x000ee4000c1e1900 */
[----:B------:R-:W-:Y:S02]  /*0cd0*/  IMAD.WIDE R14, R23, 0x4, R12 ;  /* 0x00000004170e7825 */ /* 0x000fe400078e020c */
[----:B------:R-:W4:Y:S04]  /*0ce0*/  LDG.E R18, desc[UR6][R18.64] ;  /* 0x0000000612127981 */ /* 0x000f28000c1e1900 */
[----:B------:R-:W4:Y:S04]  /*0cf0*/  LDG.E R23, desc[UR6][R10.64+0x8] ;  /* 0x000008060a177981 */ /* 0x000f28000c1e1900 */
[----:B------:R-:W4:Y:S01]  /*0d00*/  LDG.E R14, desc[UR6][R14.64] ;  /* 0x000000060e0e7981 */ /* 0x000f22000c1e1900 */
[----:B------:R-:W-:Y:S01]  /*0d10*/  IADD3 R5, PT, PT, R5, 0x4, RZ ;  /* 0x0000000405057810 */ /* 0x000fe20007ffe0ff */
[----:B--2---:R-:W-:-:S04]  /*0d20*/  FFMA R4, -R4, R20, R9 ;  /* 0x0000001404047223 */ /* 0x004fc80000000109 */
[----:B---3--:R-:W-:-:S04]  /*0d30*/  FFMA R4, -R7, R16, R4 ;  /* 0x0000001007047223 */ /* 0x008fc80000000104 */
[----:B----4-:R-:W-:-:S04]  /*0d40*/  FFMA R4, -R23, R18, R4 ;  /* 0x0000001217047223 */ /* 0x010fc80000000104 */
[----:B------:R-:W-:-:S07]  /*0d50*/  FFMA R9, -R25, R14, R4 ;  /* 0x0000000e19097223 */ /* 0x000fce0000000104 */
.L_x_10:
[----:B------:R-:W-:Y:S05]  /*0d60*/  BSYNC.RECONVERGENT B2 ;  /* 0x0000000000027941 */ /* 0x000fea0003800200 */
.L_x_9:
[----:B------:R-:W-:Y:S05]  /*0d70*/  @!P1 BRA `(.L_x_3) ;  /* 0x0000000000589947 */ /* 0x000fea0003800000 */
[----:B------:R-:W0:Y:S08]  /*0d80*/  LDC.64 R10, c[0x0][0x388] ;  /* 0x0000e200ff0a7b82 */ /* 0x000e300000000a00 */
[----:B------:R-:W1:Y:S01]  /*0d90*/  LDC.64 R14, c[0x0][0x390] ;  /* 0x0000e400ff0e7b82 */ /* 0x000e620000000a00 */
[----:B0-----:R-:W-:-:S05]  /*0da0*/  IMAD.WIDE R10, R5, 0x4, R10 ;  /* 0x00000004050a7825 */ /* 0x001fca00078e020a */
[----:B------:R-:W2:Y:S01]  /*0db0*/  LDG.E R7, desc[UR6][R10.64] ;  /* 0x000000060a077981 */ /* 0x000ea2000c1e1900 */
[----:B-1----:R-:W-:-:S05]  /*0dc0*/  IMAD.WIDE R4, R5, 0x4, R14 ;  /* 0x0000000405047825 */ /* 0x002fca00078e020e */
[----:B------:R-:W3:Y:S01]  /*0dd0*/  LDG.E R8, desc[UR6][R4.64] ;  /* 0x0000000604087981 */ /* 0x000ee2000c1e1900 */
[----:B------:R-:W-:Y:S01]  /*0de0*/  ISETP.NE.AND P0, PT, R6, 0x1, PT ;  /* 0x000000010600780c */ /* 0x000fe20003f05270 */
[----:B--2---:R-:W-:-:S06]  /*0df0*/  IMAD.WIDE R14, R7, 0x4, R12 ;  /* 0x00000004070e7825 */ /* 0x004fcc00078e020c */
[----:B------:R-:W3:Y:S02]  /*0e00*/  LDG.E R14, desc[UR6][R14.64] ;  /* 0x000000060e0e7981 */ /* 0x000ee4000c1e1900 */
[----:B---3--:R-:W-:-:S04]  /*0e10*/  FFMA R9, -R8, R14, R9 ;  /* 0x0000000e08097223 */ /* 0x008fc80000000109 */
[----:B------:R-:W-:Y:S05]  /*0e20*/  @!P0 BRA `(.L_x_3) ;  /* 0x00000000002c8947 */ /* 0x000fea0003800000 */
[----:B------:R-:W-:Y:S01]  /*0e30*/  ISETP.NE.AND P0, PT, R6, 0x2, PT ;  /* 0x000000020600780c */ /* 0x000fe20003f05270 */
[----:B------:R-:W2:Y:S04]  /*0e40*/  LDG.E R7, desc[UR6][R10.64+0x4] ;  /* 0x000004060a077981 */ /* 0x000ea8000c1e1900 */
[----:B------:R-:W3:Y:S08]  /*0e50*/  LDG.E R8, desc[UR6][R4.64+0x4] ;  /* 0x0000040604087981 */ /* 0x000ef0000c1e1900 */
[----:B------:R-:W4:Y:S04]  /*0e60*/  @P0 LDG.E R15, desc[UR6][R10.64+0x8] ;  /* 0x000008060a0f0981 */ /* 0x000f28000c1e1900 */
[----:B------:R-:W3:Y:S01]  /*0e70*/  @P0 LDG.E R14, desc[UR6][R4.64+0x8] ;  /* 0x00000806040e0981 */ /* 0x000ee2000c1e1900 */
[----:B--2---:R-:W-:-:S06]  /*0e80*/  IMAD.WIDE R6, R7, 0x4, R12 ;  /* 0x0000000407067825 */ /* 0x004fcc00078e020c */
[----:B------:R-:W3:Y:S01]  /*0e90*/  LDG.E R6, desc[UR6][R6.64] ;  /* 0x0000000606067981 */ /* 0x000ee2000c1e1900 */
[----:B----4-:R-:W-:-:S06]  /*0ea0*/  @P0 IMAD.WIDE R12, R15, 0x4, R12 ;  /* 0x000000040f0c0825 */ /* 0x010fcc00078e020c */
[----:B------:R-:W2:Y:S01]  /*0eb0*/  @P0 LDG.E R12, desc[UR6][R12.64] ;  /* 0x000000060c0c0981 */ /* 0x000ea2000c1e1900 */
[----:B---3--:R-:W-:-:S04]  /*0ec0*/  FFMA R9, -R8, R6, R9 ;  /* 0x0000000608097223 */ /* 0x008fc80000000109 */
[----:B--2---:R-:W-:-:S07]  /*0ed0*/  @P0 FFMA R9, -R14, R12, R9 ;  /* 0x0000000c0e090223 */ /* 0x004fce0000000109 */
.L_x_3:
[----:B------:R-:W-:Y:S05]  /*0ee0*/  BSYNC.RECONVERGENT B0 ;  /* 0x0000000000007941 */ /* 0x000fea0003800200 */
.L_x_2:
[----:B-----5:R-:W0:Y:S01]  /*0ef0*/  MUFU.RCP R4, R3 ;  /* 0x0000000300047308 */ /* 0x020e220000001000 */
[----:B------:R-:W-:Y:S01]  /*0f00*/  FFMA R2, R2, R3, R9 ;  /* 0x0000000302027223 */ /* 0x000fe20000000009 */
[----:B------:R-:W-:Y:S06]  /*0f10*/  BSSY.RECONVERGENT B0, `(.L_x_11) ;  /* 0x000000b000007945 */ /* 0x000fec0003800200 */
[----:B------:R-:W1:Y:S01]  /*0f20*/  FCHK P0, R2, R3 ;  /* 0x0000000302007302 */ /* 0x000e620000000000 */
[----:B0-----:R-:W-:-:S04]  /*0f30*/  FFMA R5, -R3, R4, 1 ;  /* 0x3f80000003057423 */ /* 0x001fc80000000104 */
[----:B------:R-:W-:-:S04]  /*0f40*/  FFMA R5, R4, R5, R4 ;  /* 0x0000000504057223 */ /* 0x000fc80000000004 */
[----:B------:R-:W-:-:S04]  /*0f50*/  FFMA R4, R2, R5, RZ ;  /* 0x0000000502047223 */ /* 0x000fc800000000ff */
[----:B------:R-:W-:-:S04]  /*0f60*/  FFMA R6, -R3, R4, R2 ;  /* 0x0000000403067223 */ /* 0x000fc80000000102 */
[----:B------:R-:W-:Y:S01]  /*0f70*/  FFMA R5, R5, R6, R4 ;  /* 0x0000000605057223 */ /* 0x000fe20000000004 */
[----:B-1----:R-:W-:Y:S06]  /*0f80*/  @!P0 BRA `(.L_x_12) ;  /* 0x00000000000c8947 */ /* 0x002fec0003800000 */
[----:B------:R-:W-:-:S07]  /*0f90*/  MOV R4, 0xfb0 ;  /* 0x00000fb000047802 */ /* 0x000fce0000000f00 */
[----:B------:R-:W-:Y:S05]  /*0fa0*/  CALL.REL.NOINC `($__internal_0_$__cuda_sm3x_div_rn_noftz_f32_slowpath) ;  /* 0x00000000002c7944 */ /* 0x000fea0003c00000 */
[----:B------:R-:W-:-:S07]  /*0fb0*/  MOV R5, R2 ;  /* 0x0000000200057202 */ /* 0x000fce0000000f00 */
.L_x_12:
[----:B------:R-:W-:Y:S05]  /*0fc0*/  BSYNC.RECONVERGENT B0 ;  /* 0x0000000000007941 */ /* 0x000fea0003800200 */
.L_x_11:
[----:B------:R-:W0:Y:S02]  /*0fd0*/  LDC.64 R2, c[0x0][0x3a0] ;  /* 0x0000e800ff027b82 */ /* 0x000e240000000a00 */
[----:B0-----:R-:W-:-:S05]  /*0fe0*/  IMAD.WIDE R2, R0, 0x4, R2 ;  /* 0x0000000400027825 */ /* 0x001fca00078e0202 */
[----:B------:R0:W-:Y:S02]  /*0ff0*/  STG.E desc[UR6][R2.64], R5 ;  /* 0x0000000502007986 */ /* 0x0001e4000c101906 */
.L_x_1:
[----:B------:R-:W-:Y:S05]  /*1000*/  BSYNC.RECONVERGENT B1 ;  /* 0x0000000000017941 */ /* 0x000fea0003800200 */
.L_x_0:
[----:B------:R-:W1:Y:S01]  /*1010*/  LDCU UR5, c[0x0][0x398] ;  /* 0x00007300ff0577ac */ /* 0x000e620008000800 */
[----:B------:R-:W-:-:S04]  /*1020*/  IADD3 R0, PT, PT, R0, UR4, RZ ;  /* 0x0000000400007c10 */ /* 0x000fc8000fffe0ff */
[----:B-1----:R-:W-:-:S13]  /*1030*/  ISETP.GE.AND P0, PT, R0, UR5, PT ;  /* 0x0000000500007c0c */ /* 0x002fda000bf06270 */
[----:B------:R-:W-:Y:S05]  /*1040*/  @!P0 BRA `(.L_x_13) ;  /* 0xfffffff000188947 */ /* 0x000fea000383ffff */
[----:B------:R-:W-:Y:S05]  /*1050*/  EXIT ;  /* 0x000000000000794d */ /* 0x000fea0003800000 */
        .weak           $__internal_0_$__cuda_sm3x_div_rn_noftz_f32_slowpath
        .type           $__internal_0_$__cuda_sm3x_div_rn_noftz_f32_slowpath,@function
        .size           $__internal_0_$__cuda_sm3x_div_rn_noftz_f32_slowpath,(.L_x_35 - $__internal_0_$__cuda_sm3x_div_rn_noftz_f32_slowpath)
$__internal_0_$__cuda_sm3x_div_rn_noftz_f32_slowpath:
[----:B------:R-:W-:Y:S01]  /*1060*/  SHF.R.U32.HI R6, RZ, 0x17, R3 ;  /* 0x00000017ff067819 */ /* 0x000fe20000011603 */
[----:B------:R-:W-:Y:S01]  /*1070*/  BSSY.RECONVERGENT B2, `(.L_x_14) ;  /* 0x0000064000027945 */ /* 0x000fe20003800200 */
[----:B------:R-:W-:Y:S02]  /*1080*/  SHF.R.U32.HI R5, RZ, 0x17, R2 ;  /* 0x00000017ff057819 */ /* 0x000fe40000011602 */
[----:B------:R-:W-:Y:S02]  /*1090*/  LOP3.LUT R13, R6, 0xff, RZ, 0xc0, !PT ;  /* 0x000000ff060d7812 */ /* 0x000fe400078ec0ff */
[----:B------:R-:W-:Y:S02]  /*10a0*/  LOP3.LUT R10, R5, 0xff, RZ, 0xc0, !PT ;  /* 0x000000ff050a7812 */ /* 0x000fe400078ec0ff */
[----:B------:R-:W-:Y:S02]  /*10b0*/  IADD3 R9, PT, PT, R13, -0x1, RZ ;  /* 0xffffffff0d097810 */ /* 0x000fe40007ffe0ff */
[----:B------:R-:W-:-:S02]  /*10c0*/  IADD3 R8, PT, PT, R10, -0x1, RZ ;  /* 0xffffffff0a087810 */ /* 0x000fc40007ffe0ff */
[----:B------:R-:W-:Y:S02]  /*10d0*/  ISETP.GT.U32.AND P0, PT, R9, 0xfd, PT ;  /* 0x000000fd0900780c */ /* 0x000fe40003f04070 */
[----:B------:R-:W-:Y:S02]  /*10e0*/  MOV R5, R2 ;  /* 0x0000000200057202 */ /* 0x000fe40000000f00 */
[----:B------:R-:W-:Y:S02]  /*10f0*/  ISETP.GT.U32.OR P0, PT, R8, 0xfd, P0 ;  /* 0x000000fd0800780c */ /* 0x000fe40000704470 */
[----:B------:R-:W-:-:S11]  /*1100*/  MOV R6, R3 ;  /* 0x0000000300067202 */ /* 0x000fd60000000f00 */
[----:B------:R-:W-:Y:S01]  /*1110*/  @!P0 MOV R7, RZ ;  /* 0x000000ff00078202 */ /* 0x000fe20000000f00 */
[----:B------:R-:W-:Y:S06]  /*1120*/  @!P0 BRA `(.L_x_15) ;  /* 0x00000000005c8947 */ /* 0x000fec0003800000 */
[----:B------:R-:W-:Y:S02]  /*1130*/  FSETP.GTU.FTZ.AND P0, PT, |R2|, +INF , PT ;  /* 0x7f8000000200780b */ /* 0x000fe40003f1c200 */
[----:B------:R-:W-:-:S04]  /*1140*/  FSETP.GTU.FTZ.AND P1, PT, |R3|, +INF , PT ;  /* 0x7f8000000300780b */ /* 0x000fc80003f3c200 */
[----:B------:R-:W-:-:S13]  /*1150*/  PLOP3.LUT P0, PT, P0, P1, PT, 0xf8, 0x8f ;  /* 0x00000000008f781c */ /* 0x000fda0000703f70 */
[----:B------:R-:W-:Y:S05]  /*1160*/  @P0 BRA `(.L_x_16) ;  /* 0x00000004004c0947 */ /* 0x000fea0003800000 */
[----:B------:R-:W-:-:S13]  /*1170*/  LOP3.LUT P0, RZ, R6, 0x7fffffff, R5, 0xc8, !PT ;  /* 0x7fffffff06ff7812 */ /* 0x000fda000780c805 */
[----:B------:R-:W-:Y:S05]  /*1180*/  @!P0 BRA `(.L_x_17) ;  /* 0x00000004003c8947 */ /* 0x000fea0003800000 */
[C---:B------:R-:W-:Y:S02]  /*1190*/  FSETP.NEU.FTZ.AND P2, PT, |R2|.reuse, +INF , PT ;  /* 0x7f8000000200780b */ /* 0x040fe40003f5d200 */
[----:B------:R-:W-:Y:S02]  /*11a0*/  FSETP.NEU.FTZ.AND P1, PT, |R3|, +INF , PT ;  /* 0x7f8000000300780b */ /* 0x000fe40003f3d200 */
[----:B------:R-:W-:-:S11]  /*11b0*/  FSETP.NEU.FTZ.AND P0, PT, |R2|, +INF , PT ;  /* 0x7f8000000200780b */ /* 0x000fd60003f1d200 */
[----:B------:R-:W-:Y:S05]  /*11c0*/  @!P1 BRA !P2, `(.L_x_17) ;  /* 0x00000004002c9947 */ /* 0x000fea0005000000 */
[----:B------:R-:W-:-:S04]  /*11d0*/  LOP3.LUT P2, RZ, R5, 0x7fffffff, RZ, 0xc0, !PT ;  /* 0x7fffffff05ff7812 */ /* 0x000fc8000784c0ff */
[----:B------:R-:W-:-:S13]  /*11e0*/  PLOP3.LUT P1, PT, P1, P2, PT, 0x2f, 0xf2 ;  /* 0x0000000000f2781c */ /* 0x000fda0000f24577 */
[----:B------:R-:W-:Y:S05]  /*11f0*/  @P1 BRA `(.L_x_18) ;  /* 0x0000000400181947 */ /* 0x000fea0003800000 */
[----:B------:R-:W-:-:S04]  /*1200*/  LOP3.LUT P1, RZ, R6, 0x7fffffff, RZ, 0xc0, !PT ;  /* 0x7fffffff06ff7812 */ /* 0x000fc8000782c0ff */
[----:B------:R-:W-:-:S13]  /*1210*/  PLOP3.LUT P0, PT, P0, P1, PT, 0x2f, 0xf2 ;  /* 0x0000000000f2781c */ /* 0x000fda0000702577 */
[----:B------:R-:W-:Y:S05]  /*1220*/  @P0 BRA `(.L_x_19) ;  /* 0x0000000400000947 */ /* 0x000fea0003800000 */
[----:B------:R-:W-:Y:S02]  /*1230*/  ISETP.GE.AND P0, PT, R8, RZ, PT ;  /* 0x000000ff0800720c */ /* 0x000fe40003f06270 */
[----:B------:R-:W-:-:S11]  /*1240*/  ISETP.GE.AND P1, PT, R9, RZ, PT ;  /* 0x000000ff0900720c */ /* 0x000fd60003f26270 */
[----:B------:R-:W-:Y:S01]  /*1250*/  @P0 MOV R7, RZ ;  /* 0x000000ff00070202 */ /* 0x000fe20000000f00 */
[----:B------:R-:W-:Y:S01]  /*1260*/  @!P0 FFMA R5, R2, 1.84467440737095516160e+19, RZ ;  /* 0x5f80000002058823 */ /* 0x000fe200000000ff */
[----:B------:R-:W-:Y:S01]  /*1270*/  @!P0 MOV R7, 0xffffffc0 ;  /* 0xffffffc000078802 */ /* 0x000fe20000000f00 */
[----:B------:R-:W-:-:S03]  /*1280*/  @!P1 FFMA R6, R3, 1.84467440737095516160e+19, RZ ;  /* 0x5f80000003069823 */ /* 0x000fc600000000ff */
[----:B------:R-:W-:-:S07]  /*1290*/  @!P1 IADD3 R7, PT, PT, R7, 0x40, RZ ;  /* 0x0000004007079810 */ /* 0x000fce0007ffe0ff */
.L_x_15:
[----:B------:R-:W-:Y:S01]  /*12a0*/  LEA R3, R13, 0xc0800000, 0x17 ;  /* 0xc08000000d037811 */ /* 0x000fe200078eb8ff */
[----:B------:R-:W-:Y:S03]  /*12b0*/  BSSY.RECONVERGENT B3, `(.L_x_20) ;  /* 0x0000036000037945 */ /* 0x000fe60003800200 */
[----:B------:R-:W-:Y:S02]  /*12c0*/  IADD3 R3, PT, PT, -R3, R6, RZ ;  /* 0x0000000603037210 */ /* 0x000fe40007ffe1ff */
[----:B------:R-:W-:Y:S02]  /*12d0*/  IADD3 R6, PT, PT, R10, -0x7f, RZ ;  /* 0xffffff810a067810 */ /* 0x000fe40007ffe0ff */
[----:B------:R-:W0:Y:S01]  /*12e0*/  MUFU.RCP R8, R3 ;  /* 0x0000000300087308 */ /* 0x000e220000001000 */
[----:B------:R-:W-:Y:S02]  /*12f0*/  FADD.FTZ R9, -R3, -RZ ;  /* 0x800000ff03097221 */ /* 0x000fe40000010100 */
[C---:B------:R-:W-:Y:S01]  /*1300*/  IMAD R2, R6.reuse, -0x800000, R5 ;  /* 0xff80000006027824 */ /* 0x040fe200078e0205 */
[----:B------:R-:W-:-:S04]  /*1310*/  IADD3 R6, PT, PT, R6, 0x7f, -R13 ;  /* 0x0000007f06067810 */ /* 0x000fc80007ffe80d */
[----:B------:R-:W-:Y:S01]  /*1320*/  IADD3 R6, PT, PT, R6, R7, RZ ;  /* 0x0000000706067210 */ /* 0x000fe20007ffe0ff */
[----:B0-----:R-:W-:-:S04]  /*1330*/  FFMA R11, R8, R9, 1 ;  /* 0x3f800000080b7423 */ /* 0x001fc80000000009 */
[----:B------:R-:W-:-:S04]  /*1340*/  FFMA R10, R8, R11, R8 ;  /* 0x0000000b080a7223 */ /* 0x000fc80000000008 */
[----:B------:R-:W-:-:S04]  /*1350*/  FFMA R5, R2, R10, RZ ;  /* 0x0000000a02057223 */ /* 0x000fc800000000ff */
[----:B------:R-:W-:-:S04]  /*1360*/  FFMA R8, R9, R5, R2 ;  /* 0x0000000509087223 */ /* 0x000fc80000000002 */
[----:B------:R-:W-:-:S04]  /*1370*/  FFMA R11, R10, R8, R5 ;  /* 0x000000080a0b7223 */ /* 0x000fc80000000005 */
[----:B------:R-:W-:-:S04]  /*1380*/  FFMA R8, R9, R11, R2 ;  /* 0x0000000b09087223 */ /* 0x000fc80000000002 */
[----:B------:R-:W-:-:S05]  /*1390*/  FFMA R2, R10, R8, R11 ;  /* 0x000000080a027223 */ /* 0x000fca000000000b */
[----:B------:R-:W-:-:S04]  /*13a0*/  SHF.R.U32.HI R3, RZ, 0x17, R2 ;  /* 0x00000017ff037819 */ /* 0x000fc80000011602 */
[----:B------:R-:W-:-:S04]  /*13b0*/  LOP3.LUT R3, R3, 0xff, RZ, 0xc0, !PT ;  /* 0x000000ff03037812 */ /* 0x000fc800078ec0ff */
[----:B------:R-:W-:-:S04]  /*13c0*/  IADD3 R7, PT, PT, R3, R6, RZ ;  /* 0x0000000603077210 */ /* 0x000fc80007ffe0ff */
[----:B------:R-:W-:-:S04]  /*13d0*/  IADD3 R3, PT, PT, R7, -0x1, RZ ;  /* 0xffffffff07037810 */ /* 0x000fc80007ffe0ff */
[----:B------:R-:W-:-:S13]  /*13e0*/  ISETP.GE.U32.AND P0, PT, R3, 0xfe, PT ;  /* 0x000000fe0300780c */ /* 0x000fda0003f06070 */
[----:B------:R-:W-:Y:S05]  /*13f0*/  @!P0 BRA `(.L_x_21) ;  /* 0x0000000000808947 */ /* 0x000fea0003800000 */
[----:B------:R-:W-:-:S13]  /*1400*/  ISETP.GT.AND P0, PT, R7, 0xfe, PT ;  /* 0x000000fe0700780c */ /* 0x000fda0003f04270 */
[----:B------:R-:W-:Y:S05]  /*1410*/  @P0 BRA `(.L_x_22) ;  /* 0x00000000006c0947 */ /* 0x000fea0003800000 */
[----:B------:R-:W-:-:S13]  /*1420*/  ISETP.GE.AND P0, PT, R7, 0x1, PT ;  /* 0x000000010700780c */ /* 0x000fda0003f06270 */
[----:B------:R-:W-:Y:S05]  /*1430*/  @P0 BRA `(.L_x_23) ;  /* 0x0000000000740947 */ /* 0x000fea0003800000 */
[----:B------:R-:W-:Y:S02]  /*1440*/  ISETP.GE.AND P0, PT, R7, -0x18, PT ;  /* 0xffffffe80700780c */ /* 0x000fe40003f06270 */
[----:B------:R-:W-:-:S11]  /*1450*/  LOP3.LUT R2, R2, 0x80000000, RZ, 0xc0, !PT ;  /* 0x8000000002027812 */ /* 0x000fd600078ec0ff */
[----:B------:R-:W-:Y:S05]  /*1460*/  @!P0 BRA `(.L_x_23) ;  /* 0x0000000000688947 */ /* 0x000fea0003800000 */
[CCC-:B------:R-:W-:Y:S01]  /*1470*/  FFMA.RZ R3, R10.reuse, R8.reuse, R11.reuse ;  /* 0x000000080a037223 */ /* 0x1c0fe2000000c00b */
[CCC-:B------:R-:W-:Y:S01]  /*1480*/  FFMA.RM R6, R10.reuse, R8.reuse, R11.reuse ;  /* 0x000000080a067223 */ /* 0x1c0fe2000000400b */
[C---:B------:R-:W-:Y:S02]  /*1490*/  ISETP.NE.AND P2, PT, R7.reuse, RZ, PT ;  /* 0x000000ff0700720c */ /* 0x040fe40003f45270 */
[----:B------:R-:W-:Y:S02]  /*14a0*/  ISETP.NE.AND P1, PT, R7, RZ, PT ;  /* 0x000000ff0700720c */ /* 0x000fe40003f25270 */
[----:B------:R-:W-:Y:S01]  /*14b0*/  LOP3.LUT R5, R3, 0x7fffff, RZ, 0xc0, !PT ;  /* 0x007fffff03057812 */ /* 0x000fe200078ec0ff */
[----:B------:R-:W-:Y:S01]  /*14c0*/  FFMA.RP R3, R10, R8, R11 ;  /* 0x000000080a037223 */ /* 0x000fe2000000800b */
[----:B------:R-:W-:Y:S02]  /*14d0*/  IADD3 R8, PT, PT, R7, 0x20, RZ ;  /* 0x0000002007087810 */ /* 0x000fe40007ffe0ff */
[----:B------:R-:W-:-:S02]  /*14e0*/  LOP3.LUT R5, R5, 0x800000, RZ, 0xfc, !PT ;  /* 0x0080000005057812 */ /* 0x000fc400078efcff */
[----:B------:R-:W-:Y:S02]  /*14f0*/  IADD3 R7, PT, PT, -R7, RZ, RZ ;  /* 0x000000ff07077210 */ /* 0x000fe40007ffe1ff */
[----:B------:R-:W-:Y:S02]  /*1500*/  SHF.L.U32 R8, R5, R8, RZ ;  /* 0x0000000805087219 */ /* 0x000fe400000006ff */
[----:B------:R-:W-:Y:S02]  /*1510*/  FSETP.NEU.FTZ.AND P0, PT, R3, R6, PT ;  /* 0x000000060300720b */ /* 0x000fe40003f1d000 */
[----:B------:R-:W-:Y:S02]  /*1520*/  SEL R6, R7, RZ, P2 ;  /* 0x000000ff07067207 */ /* 0x000fe40001000000 */
[----:B------:R-:W-:Y:S02]  /*1530*/  ISETP.NE.AND P1, PT, R8, RZ, P1 ;  /* 0x000000ff0800720c */ /* 0x000fe40000f25270 */
[----:B------:R-:W-:-:S02]  /*1540*/  SHF.R.U32.HI R6, RZ, R6, R5 ;  /* 0x00000006ff067219 */ /* 0x000fc40000011605 */
[----:B------:R-:W-:Y:S02]  /*1550*/  PLOP3.LUT P0, PT, P0, P1, PT, 0xf8, 0x8f ;  /* 0x00000000008f781c */ /* 0x000fe40000703f70 */
[----:B------:R-:W-:Y:S02]  /*1560*/  SHF.R.U32.HI R8, RZ, 0x1, R6 ;  /* 0x00000001ff087819 */ /* 0x000fe40000011606 */
[----:B------:R-:W-:-:S04]  /*1570*/  SEL R3, RZ, 0x1, !P0 ;  /* 0x00000001ff037807 */ /* 0x000fc80004000000 */
[----:B------:R-:W-:-:S04]  /*1580*/  LOP3.LUT R3, R3, 0x1, R8, 0xf8, !PT ;  /* 0x0000000103037812 */ /* 0x000fc800078ef808 */
[----:B------:R-:W-:-:S04]  /*1590*/  LOP3.LUT R3, R3, R6, RZ, 0xc0, !PT ;  /* 0x0000000603037212 */ /* 0x000fc800078ec0ff */
[----:B------:R-:W-:-:S04]  /*15a0*/  IADD3 R3, PT, PT, R8, R3, RZ ;  /* 0x0000000308037210 */ /* 0x000fc80007ffe0ff */
[----:B------:R-:W-:Y:S01]  /*15b0*/  LOP3.LUT R2, R3, R2, RZ, 0xfc, !PT ;  /* 0x0000000203027212 */ /* 0x000fe200078efcff */
[----:B------:R-:W-:Y:S06]  /*15c0*/  BRA `(.L_x_23) ;  /* 0x0000000000107947 */ /* 0x000fec0003800000 */
.L_x_22:
[----:B------:R-:W-:-:S04]  /*15d0*/  LOP3.LUT R2, R2, 0x80000000, RZ, 0xc0, !PT ;  /* 0x8000000002027812 */ /* 0x000fc800078ec0ff */
[----:B------:R-:W-:Y:S01]  /*15e0*/  LOP3.LUT R2, R2, 0x7f800000, RZ, 0xfc, !PT ;  /* 0x7f80000002027812 */ /* 0x000fe200078efcff */
[----:B------:R-:W-:Y:S06]  /*15f0*/  BRA `(.L_x_23) ;  /* 0x0000000000047947 */ /* 0x000fec0003800000 */
.L_x_21:
[----:B------:R-:W-:-:S07]  /*1600*/  LEA R2, R6, R2, 0x17 ;  /* 0x0000000206027211 */ /* 0x000fce00078eb8ff */
.L_x_23:
[----:B------:R-:W-:Y:S05]  /*1610*/  BSYNC.RECONVERGENT B3 ;  /* 0x0000000000037941 */ /* 0x000fea0003800200 */
.L_x_20:
[----:B------:R-:W-:Y:S05]  /*1620*/  BRA `(.L_x_24) ;  /* 0x0000000000207947 */ /* 0x000fea0003800000 */
.L_x_19:
[----:B------:R-:W-:-:S04]  /*1630*/  LOP3.LUT R2, R6, 0x80000000, R5, 0x48, !PT ;  /* 0x8000000006027812 */ /* 0x000fc800078e4805 */
[----:B------:R-:W-:Y:S01]  /*1640*/  LOP3.LUT R2, R2, 0x7f800000, RZ, 0xfc, !PT ;  /* 0x7f80000002027812 */ /* 0x000fe200078efcff */
[----:B------:R-:W-:Y:S06]  /*1650*/  BRA `(.L_x_24) ;  /* 0x0000000000147947 */ /* 0x000fec0003800000 */
.L_x_18:
[----:B------:R-:W-:Y:S01]  /*1660*/  LOP3.LUT R2, R6, 0x80000000, R5, 0x48, !PT ;  /* 0x8000000006027812 */ /* 0x000fe200078e4805 */
[----:B------:R-:W-:Y:S06]  /*1670*/  BRA `(.L_x_24) ;  /* 0x00000000000c7947 */ /* 0x000fec0003800000 */
.L_x_17:
[----:B------:R-:W0:Y:S01]  /*1680*/  MUFU.RSQ R2, -QNAN ;  /* 0xffc0000000027908 */ /* 0x000e220000001400 */
[----:B------:R-:W-:Y:S05]  /*1690*/  BRA `(.L_x_24) ;  /* 0x0000000000047947 */ /* 0x000fea0003800000 */
.L_x_16:
[----:B------:R-:W-:-:S07]  /*16a0*/  FADD.FTZ R2, R2, R3 ;  /* 0x0000000302027221 */ /* 0x000fce0000010000 */
.L_x_24:
[----:B------:R-:W-:Y:S05]  /*16b0*/  BSYNC.RECONVERGENT B2 ;  /* 0x0000000000027941 */ /* 0x000fea0003800200 */
.L_x_14:
[----:B------:R-:W-:-:S04]  /*16c0*/  HFMA2 R5, -RZ, RZ, 0, 0 ;  /* 0x00000000ff057431 */ /* 0x000fc800000001ff */
[----:B0-----:R-:W-:Y:S05]  /*16d0*/  RET.REL.NODEC R4 `(_Z19symgs_csr_sw_colorsPKiS0_PKfiPfS3_S3_S0_i) ;  /* 0xffffffe804487950 */ /* 0x001fea0003c3ffff */
.L_x_25:
[----:B------:R-:W-:-:S00]  /*16e0*/  BRA `(.L_x_25) ;  /* 0xfffffffc00fc7947 */ /* 0x000fc0000383ffff */
[----:B------:R-:W-:-:S00]  /*16f0*/  NOP ;  /* 0x0000000000007918 */ /* 0x000fc00000000000 */
        /* <DEDUP_REMOVED lines=8> */
.L_x_35:


//--------------------- .text._Z8my_coloriPKiS0_PiS1_ --------------------------
	.section	.text._Z8my_coloriPKiS0_PiS1_,"ax",@progbits
	.align	128
        .global         _Z8my_coloriPKiS0_PiS1_
        .type           _Z8my_coloriPKiS0_PiS1_,@function
        .size           _Z8my_coloriPKiS0_PiS1_,(.L_x_37 - _Z8my_coloriPKiS0_PiS1_)
        .other          _Z8my_coloriPKiS0_PiS1_,@"STO_CUDA_ENTRY STV_DEFAULT"
_Z8my_coloriPKiS0_PiS1_:
.text._Z8my_coloriPKiS0_PiS1_:
        /* <DEDUP_REMOVED lines=11> */
.L_x_33:
[----:B------:R-:W0:Y:S02]  /*00b0*/  LDC.64 R2, c[0x0][0x388] ;  /* 0x0000e200ff027b82 */ /* 0x000e240000000a00 */
[----:B0-----:R-:W-:-:S05]  /*00c0*/  IMAD.WIDE R2, R0, 0x4, R2 ;  /* 0x0000000400027825 */ /* 0x001fca00078e0202 */
[----:B-1----:R-:W2:Y:S04]  /*00d0*/  LDG.E R6, desc[UR6][R2.64] ;  /* 0x0000000602067981 */ /* 0x002ea8000c1e1900 */
[----:B------:R-:W2:Y:S01]  /*00e0*/  LDG.E R7, desc[UR6][R2.64+0x4] ;  /* 0x0000040602077981 */ /* 0x000ea2000c1e1900 */
[----:B------:R-:W-:Y:S01]  /*00f0*/  BSSY.RECONVERGENT B0, `(.L_x_26) ;  /* 0x0000010000007945 */ /* 0x000fe20003800200 */
[----:B------:R-:W-:Y:S01]  /*0100*/  IMAD.MOV.U32 R5, RZ, RZ, RZ ;  /* 0x000000ffff057224 */ /* 0x000fe200078e00ff */
[----:B--2---:R-:W-:-:S13]  /*0110*/  ISETP.GE.AND P0, PT, R6, R7, PT ;  /* 0x000000070600720c */ /* 0x004fda0003f06270 */
[----:B------:R-:W-:Y:S05]  /*0120*/  @P0 BRA `(.L_x_27) ;  /* 0x0000000000300947 */ /* 0x000fea0003800000 */
[----:B------:R-:W0:Y:S01]  /*0130*/  LDC.64 R4, c[0x0][0x390] ;  /* 0x0000e400ff047b82 */ /* 0x000e220000000a00 */
[----:B------:R-:W-:Y:S01]  /*0140*/  BSSY.RECONVERGENT B1, `(.L_x_28) ;  /* 0x0000009000017945 */ /* 0x000fe20003800200 */
[----:B------:R-:W-:-:S07]  /*0150*/  IMAD.MOV.U32 R9, RZ, RZ, -0x1 ;  /* 0xffffffffff097424 */ /* 0x000fce00078e00ff */
.L_x_29:
[----:B0-----:R-:W-:Y:S01]  /*0160*/  IMAD.WIDE R2, R6, 0x4, R4 ;  /* 0x0000000406027825 */ /* 0x001fe200078e0204 */
[----:B------:R-:W-:-:S04]  /*0170*/  MOV R8, R9 ;  /* 0x0000000900087202 */ /* 0x000fc80000000f00 */
[----:B------:R-:W2:Y:S01]  /*0180*/  LDG.E R9, desc[UR6][R2.64] ;  /* 0x0000000602097981 */ /* 0x000ea2000c1e1900 */
[----:B------:R-:W-:-:S05]  /*0190*/  VIADD R6, R6, 0x1 ;  /* 0x0000000106067836 */ /* 0x000fca0000000000 */
[----:B------:R-:W-:Y:S02]  /*01a0*/  ISETP.GE.AND P0, PT, R6, R7, PT ;  /* 0x000000070600720c */ /* 0x000fe40003f06270 */
[----:B--2---:R-:W-:-:S13]  /*01b0*/  ISETP.LT.AND P1, PT, R9, R0, PT ;  /* 0x000000000900720c */ /* 0x004fda0003f21270 */
[----:B------:R-:W-:Y:S05]  /*01c0*/  @!P0 BRA P1, `(.L_x_29) ;  /* 0xfffffffc00e48947 */ /* 0x000fea000083ffff */
[----:B------:R-:W-:Y:S05]  /*01d0*/  BSYNC.RECONVERGENT B1 ;  /* 0x0000000000017941 */ /* 0x000fea0003800200 */
.L_x_28:
[----:B------:R-:W-:-:S07]  /*01e0*/  IADD3 R5, PT, PT, R8, 0x1, RZ ;  /* 0x0000000108057810 */ /* 0x000fce0007ffe0ff */
.L_x_27:
[----:B------:R-:W-:Y:S05]  /*01f0*/  BSYNC.RECONVERGENT B0 ;  /* 0x0000000000007941 */ /* 0x000fea0003800200 */
.L_x_26:
[----:B------:R-:W0:Y:S01]  /*0200*/  LDC.64 R2, c[0x0][0x398] ;  /* 0x0000e600ff027b82 */ /* 0x000e220000000a00 */
[----:B------:R-:W-:Y:S01]  /*0210*/  ISETP.GE.AND P0, PT, R7, 0x1, PT ;  /* 0x000000010700780c */ /* 0x000fe20003f06270 */
[----:B------:R-:W-:Y:S06]  /*0220*/  BSSY.RECONVERGENT B0, `(.L_x_30) ;  /* 0x0000010000007945 */ /* 0x000fec0003800200 */
[----:B------:R-:W1:Y:S01]  /*0230*/  LDC R8, c[0x0][0x380] ;  /* 0x0000e000ff087b82 */ /* 0x000e620000000800 */
[----:B0-----:R-:W-:-:S05]  /*0240*/  IMAD.WIDE R2, R0, 0x4, R2 ;  /* 0x0000000400027825 */ /* 0x001fca00078e0202 */
[----:B------:R0:W-:Y:S01]  /*0250*/  STG.E desc[UR6][R2.64], R5 ;  /* 0x0000000502007986 */ /* 0x0001e2000c101906 */
[----:B-1----:R-:W-:Y:S01]  /*0260*/  IMAD.MOV.U32 R6, RZ, RZ, R8 ;  /* 0x000000ffff067224 */ /* 0x002fe200078e0008 */
[----:B------:R-:W-:Y:S06]  /*0270*/  @!P0 BRA `(.L_x_31) ;  /* 0x0000000000288947 */ /* 0x000fec0003800000 */
[----:B0-----:R-:W0:Y:S02]  /*0280*/  LDC.64 R4, c[0x0][0x390] ;  /* 0x0000e400ff047b82 */ /* 0x001e240000000a00 */
.L_x_32:
[----:B------:R-:W-:-:S05]  /*0290*/  IADD3 R9, PT, PT, R7, -0x1, RZ ;  /* 0xffffffff07097810 */ /* 0x000fca0007ffe0ff */
[----:B0-----:R-:W-:-:S06]  /*02a0*/  IMAD.WIDE.U32 R2, R9, 0x4, R4 ;  /* 0x0000000409027825 */ /* 0x001fcc00078e0004 */
[----:B------:R-:W2:Y:S01]  /*02b0*/  LDG.E R3, desc[UR6][R2.64] ;  /* 0x0000000602037981 */ /* 0x000ea2000c1e1900 */
[----:B------:R-:W-:Y:S01]  /*02c0*/  ISETP.GT.U32.AND P0, PT, R7, 0x1, PT ;  /* 0x000000010700780c */ /* 0x000fe20003f04070 */
[----:B------:R-:W-:Y:S01]  /*02d0*/  IMAD.MOV.U32 R6, RZ, RZ, R8 ;  /* 0x000000ffff067224 */ /* 0x000fe200078e0008 */
[----:B------:R-:W-:Y:S02]  /*02e0*/  MOV R7, R9 ;  /* 0x0000000900077202 */ /* 0x000fe40000000f00 */
[----:B--2---:R-:W-:Y:S01]  /*02f0*/  ISETP.GT.AND P1, PT, R3, R0, PT ;  /* 0x000000000300720c */ /* 0x004fe20003f24270 */
[----:B------:R-:W-:-:S12]  /*0300*/  IMAD.MOV.U32 R8, RZ, RZ, R3 ;  /* 0x000000ffff087224 */ /* 0x000fd800078e0003 */
[----:B------:R-:W-:Y:S05]  /*0310*/  @P0 BRA P1, `(.L_x_32) ;  /* 0xfffffffc00dc0947 */ /* 0x000fea000083ffff */
.L_x_31:
[----:B------:R-:W-:Y:S05]  /*0320*/  BSYNC.RECONVERGENT B0 ;  /* 0x0000000000007941 */ /* 0x000fea0003800200 */
.L_x_30:
[----:B0-----:R-:W0:Y:S01]  /*0330*/  LDC.64 R2, c[0x0][0x3a0] ;  /* 0x0000e800ff027b82 */ /* 0x001e220000000a00 */
[----:B------:R-:W1:Y:S01]  /*0340*/  LDCU UR5, c[0x0][0x380] ;  /* 0x00007000ff0577ac */ /* 0x000e620008000800 */
[----:B------:R-:W-:Y:S01]  /*0350*/  IADD3 R5, PT, PT, R6, -0x1, RZ ;  /* 0xffffffff06057810 */ /* 0x000fe20007ffe0ff */
[----:B0-----:R-:W-:-:S04]  /*0360*/  IMAD.WIDE R2, R0, 0x4, R2 ;  /* 0x0000000400027825 */ /* 0x001fc800078e0202 */
[----:B------:R-:W-:Y:S01]  /*0370*/  VIADD R0, R0, UR4 ;  /* 0x0000000400007c36 */ /* 0x000fe20008000000 */
[----:B------:R0:W-:Y:S04]  /*0380*/  STG.E desc[UR6][R2.64], R5 ;  /* 0x0000000502007986 */ /* 0x0001e8000c101906 */
[----:B-1----:R-:W-:-:S13]  /*0390*/  ISETP.GE.AND P0, PT, R0, UR5, PT ;  /* 0x0000000500007c0c */ /* 0x002fda000bf06270 */
[----:B0-----:R-:W-:Y:S05]  /*03a0*/  @!P0 BRA `(.L_x_33) ;  /* 0xfffffffc00408947 */ /* 0x001fea000383ffff */
[----:B------:R-:W-:Y:S05]  /*03b0*/  EXIT ;  /* 0x000000000000794d */ /* 0x000fea0003800000 */
.L_x_34:
        /* <DEDUP_REMOVED lines=12> */
.L_x_37:


//--------------------- .nv.shared.reserved.0     --------------------------
	.section	.nv.shared.reserved.0,"aw",@nobits
	.weak		__nv_reservedSMEM_offset_0_alias
	.size		__nv_reservedSMEM_offset_0_alias, 0, 64
	.other		__nv_reservedSMEM_offset_0_alias,@"STO_CUDA_RESERVED_SHARED STV_DEFAULT"
__nv_reservedSMEM_offset_0_alias:
	.zero		0
	.zero		64


//--------------------- .nv.constant0._Z19symgs_csr_sw_colorsPKiS0_PKfiPfS3_S3_S0_i --------------------------
	.section	.nv.constant0._Z19symgs_csr_sw_colorsPKiS0_PKfiPfS3_S3_S0_i,"a",@progbits
	.sectionflags	@""
	.align	4
.nv.constant0._Z19symgs_csr_sw_colorsPKiS0_PKfiPfS3_S3_S0_i:
	.zero		964


//--------------------- .nv.constant0._Z8my_coloriPKiS0_PiS1_ --------------------------
	.section	.nv.constant0._Z8my_coloriPKiS0_PiS1_,"a",@progbits
	.sectionflags	@""
	.align	4
.nv.constant0._Z8my_coloriPKiS0_PiS1_:
	.zero		936


//--------------------- SYMBOLS --------------------------

	.type		.nv.reservedSmem.offset0,@object
	.size		.nv.reservedSmem.offset0,0x4
